	.target	sm_100a

	.elftype	@"ET_EXEC"


//--------------------- .note.nv.tkinfo           --------------------------
	.section	.note.nv.tkinfo,"",@"SHT_NOTE"
	.sectionflags	@"SHF_NOTE_NV_TKINFO"
	.tkinfo
        /*0018*/ 	.word	0x00000002
        /*0030*/ 	.string	""
        /*0030*/ 	.string	"ptxas"
        /*0030*/ 	.string	"Cuda compilation tools, release 13.0, V13.0.88"
        /*0030*/ 	.string	"Build cuda_13.0.r13.0/compiler.36424714_0"
        /*0030*/ 	.string	"-arch sm_100a -m 64 "



//--------------------- .note.nv.cuinfo           --------------------------
	.section	.note.nv.cuinfo,"",@"SHT_NOTE"
	.sectionflags	@"SHF_NOTE_NV_CUINFO"
        /*0018*/ 	.short	0x0002
        /*001a*/ 	.short	0x0064
        /*001c*/ 	.short	0x0082
	.zero		2


//--------------------- .nv.info                  --------------------------
	.section	.nv.info,"",@"SHT_CUDA_INFO"
	.align	4


	//----- nvinfo : EIATTR_REGCOUNT
	.align		4
        /*0000*/ 	.byte	0x04, 0x2f
        /*0002*/ 	.short	(.L_19 - .L_18)
	.align		4
.L_18:
        /*0004*/ 	.word	index@(_ZN7cutlass13device_kernelINS_4gemm6kernel13GemmUniversalIN4cute5tupleIJiiiiEEENS1_10collective13CollectiveMmaINS1_35MainloopSm100TmaUmmaWarpSpecializedILi3ELi2ELi4ENS5_IJNS4_1CILi1EEENSA_ILi4EEESB_EEEEENS5_IJNSA_ILi64EEESF_NSA_ILi128EEEEEEfNS5_IJlSB_lEEEfSI_NS4_8TiledMMAINS4_8MMA_AtomIJNS4_17SM100_MMA_TF32_SSINS_10tfloat32_tESM_fLi64ELi64ELNS4_4UMMA5MajorE0ELSO_0ELNSN_7ScaleInE0ELSP_0EEEEEENS4_6LayoutINS5_IJSB_SB_SB_EEENS5_IJNSA_ILi0EEESU_SU_EEEEENS5_IJNS4_10UnderscoreESX_SX_EEEEENS4_23SM90_TMA_LOAD_MULTICASTENS4_14ComposedLayoutINS4_7SwizzleILi3ELi4ELi3EEENS4_18smem_ptr_flag_bitsILi32EEENSS_INS5_IJNSA_ILi8EEENSA_ILi32EEEEEENS5_IJS17_SB_EEEEEEEvNS4_8identityENS4_13SM90_TMA_LOADES1B_vS1C_EENS_8epilogue10collective18CollectiveEpilogueINS1F_23Sm100TmaWarpSpecializedILi3ELi2ELi16ELb1ELb0EEEJSH_NS5_IJNSS_ISF_SB_EENSS_IS17_SB_EEEEEfSI_fSI_NS1F_6fusion15FusionCallbacksIS1J_NS1N_17LinearCombinationIffffLNS_15FloatRoundStyleE2EEESH_S1M_JEEENS4_5SM1004TMEM4LOAD26SM100_TMEM_LOAD_16dp128b8xES1D_S1B_NS4_17SM75_U32x4_LDSM_NENS4_14SM90_TMA_STOREES1B_NS4_17SM90_U32x4_STSM_NENS4_39AutoVectorizingCopyWithAssumedAlignmentILi128EEEEEEvvEEEEvNT_6ParamsE)
        /*0008*/ 	.word	0x0000004f


	//----- nvinfo : EIATTR_FRAME_SIZE
	.align		4
.L_19:
        /*000c*/ 	.byte	0x04, 0x11
        /*000e*/ 	.short	(.L_21 - .L_20)
	.align		4
.L_20:
        /*0010*/ 	.word	index@($__internal_2_$__cuda_sm10x_tcgen05_guardrail_trap_unallocated_columns_being_dealloced)
        /*0014*/ 	.word	0x00000000


	//----- nvinfo : EIATTR_FRAME_SIZE
	.align		4
.L_21:
        /*0018*/ 	.byte	0x04, 0x11
        /*001a*/ 	.short	(.L_23 - .L_22)
	.align		4
.L_22:
        /*001c*/ 	.word	index@($__internal_1_$__cuda_sm10x_tcgen05_guardrail_trap_phase_invalid_during_alloc)
        /*0020*/ 	.word	0x00000000


	//----- nvinfo : EIATTR_FRAME_SIZE
	.align		4
.L_23:
        /*0024*/ 	.byte	0x04, 0x11
        /*0026*/ 	.short	(.L_25 - .L_24)
	.align		4
.L_24:
        /*0028*/ 	.word	index@($__internal_0_$__cuda_sm10x_tcgen05_guardrail_trap_col_being_dealloced_not_returned_by_alloc)
        /*002c*/ 	.word	0x00000000


	//----- nvinfo : EIATTR_FRAME_SIZE
	.align		4
.L_25:
        /*0030*/ 	.byte	0x04, 0x11
        /*0032*/ 	.short	(.L_27 - .L_26)
	.align		4
.L_26:
        /*0034*/ 	.word	index@(_ZN7cutlass13device_kernelINS_4gemm6kernel13GemmUniversalIN4cute5tupleIJiiiiEEENS1_10collective13CollectiveMmaINS1_35MainloopSm100TmaUmmaWarpSpecializedILi3ELi2ELi4ENS5_IJNS4_1CILi1EEENSA_ILi4EEESB_EEEEENS5_IJNSA_ILi64EEESF_NSA_ILi128EEEEEEfNS5_IJlSB_lEEEfSI_NS4_8TiledMMAINS4_8MMA_AtomIJNS4_17SM100_MMA_TF32_SSINS_10tfloat32_tESM_fLi64ELi64ELNS4_4UMMA5MajorE0ELSO_0ELNSN_7ScaleInE0ELSP_0EEEEEENS4_6LayoutINS5_IJSB_SB_SB_EEENS5_IJNSA_ILi0EEESU_SU_EEEEENS5_IJNS4_10UnderscoreESX_SX_EEEEENS4_23SM90_TMA_LOAD_MULTICASTENS4_14ComposedLayoutINS4_7SwizzleILi3ELi4ELi3EEENS4_18smem_ptr_flag_bitsILi32EEENSS_INS5_IJNSA_ILi8EEENSA_ILi32EEEEEENS5_IJS17_SB_EEEEEEEvNS4_8identityENS4_13SM90_TMA_LOADES1B_vS1C_EENS_8epilogue10collective18CollectiveEpilogueINS1F_23Sm100TmaWarpSpecializedILi3ELi2ELi16ELb1ELb0EEEJSH_NS5_IJNSS_ISF_SB_EENSS_IS17_SB_EEEEEfSI_fSI_NS1F_6fusion15FusionCallbacksIS1J_NS1N_17LinearCombinationIffffLNS_15FloatRoundStyleE2EEESH_S1M_JEEENS4_5SM1004TMEM4LOAD26SM100_TMEM_LOAD_16dp128b8xES1D_S1B_NS4_17SM75_U32x4_LDSM_NENS4_14SM90_TMA_STOREES1B_NS4_17SM90_U32x4_STSM_NENS4_39AutoVectorizingCopyWithAssumedAlignmentILi128EEEEEEvvEEEEvNT_6ParamsE)
        /*0038*/ 	.word	0x00000000


	//----- nvinfo : EIATTR_MIN_STACK_SIZE
	.align		4
.L_27:
        /*003c*/ 	.byte	0x04, 0x12
        /*003e*/ 	.short	(.L_29 - .L_28)
	.align		4
.L_28:
        /*0040*/ 	.word	index@(_ZN7cutlass13device_kernelINS_4gemm6kernel13GemmUniversalIN4cute5tupleIJiiiiEEENS1_10collective13CollectiveMmaINS1_35MainloopSm100TmaUmmaWarpSpecializedILi3ELi2ELi4ENS5_IJNS4_1CILi1EEENSA_ILi4EEESB_EEEEENS5_IJNSA_ILi64EEESF_NSA_ILi128EEEEEEfNS5_IJlSB_lEEEfSI_NS4_8TiledMMAINS4_8MMA_AtomIJNS4_17SM100_MMA_TF32_SSINS_10tfloat32_tESM_fLi64ELi64ELNS4_4UMMA5MajorE0ELSO_0ELNSN_7ScaleInE0ELSP_0EEEEEENS4_6LayoutINS5_IJSB_SB_SB_EEENS5_IJNSA_ILi0EEESU_SU_EEEEENS5_IJNS4_10UnderscoreESX_SX_EEEEENS4_23SM90_TMA_LOAD_MULTICASTENS4_14ComposedLayoutINS4_7SwizzleILi3ELi4ELi3EEENS4_18smem_ptr_flag_bitsILi32EEENSS_INS5_IJNSA_ILi8EEENSA_ILi32EEEEEENS5_IJS17_SB_EEEEEEEvNS4_8identityENS4_13SM90_TMA_LOADES1B_vS1C_EENS_8epilogue10collective18CollectiveEpilogueINS1F_23Sm100TmaWarpSpecializedILi3ELi2ELi16ELb1ELb0EEEJSH_NS5_IJNSS_ISF_SB_EENSS_IS17_SB_EEEEEfSI_fSI_NS1F_6fusion15FusionCallbacksIS1J_NS1N_17LinearCombinationIffffLNS_15FloatRoundStyleE2EEESH_S1M_JEEENS4_5SM1004TMEM4LOAD26SM100_TMEM_LOAD_16dp128b8xES1D_S1B_NS4_17SM75_U32x4_LDSM_NENS4_14SM90_TMA_STOREES1B_NS4_17SM90_U32x4_STSM_NENS4_39AutoVectorizingCopyWithAssumedAlignmentILi128EEEEEEvvEEEEvNT_6ParamsE)
        /*0044*/ 	.word	0x00000000
.L_29:


//--------------------- .nv.compat                --------------------------
	.section	.nv.compat,"",@"SHT_CUDA_COMPAT_INFO"
	.align	4
        /*0000*/ 	.byte	0x02, 0x09, 0x01, 0x00, 0x02, 0x02, 0x02, 0x00, 0x02, 0x05, 0x05, 0x00, 0x03, 0x07, 0x01, 0x01
        /*0010*/ 	.byte	0x02, 0x03, 0x01, 0x00, 0x02, 0x06, 0x01, 0x00, 0x04, 0x0b, 0x08, 0x00, 0x09, 0x00, 0x00, 0x00
        /*0020*/ 	.byte	0x00, 0x00, 0x00, 0x00


//--------------------- .nv.info._ZN7cutlass13device_kernelINS_4gemm6kernel13GemmUniversalIN4cute5tupleIJiiiiEEENS1_10collective13CollectiveMmaINS1_35MainloopSm100TmaUmmaWarpSpecializedILi3ELi2ELi4ENS5_IJNS4_1CILi1EEENSA_ILi4EEESB_EEEEENS5_IJNSA_ILi64EEESF_NSA_ILi128EEEEEEfNS5_IJlSB_lEEEfSI_NS4_8TiledMMAINS4_8MMA_AtomIJNS4_17SM100_MMA_TF32_SSINS_10tfloat32_tESM_fLi64ELi64ELNS4_4UMMA5MajorE0ELSO_0ELNSN_7ScaleInE0ELSP_0EEEEEENS4_6LayoutINS5_IJSB_SB_SB_EEENS5_IJNSA_ILi0EEESU_SU_EEEEENS5_IJNS4_10UnderscoreESX_SX_EEEEENS4_23SM90_TMA_LOAD_MULTICASTENS4_14ComposedLayoutINS4_7SwizzleILi3ELi4ELi3EEENS4_18smem_ptr_flag_bitsILi32EEENSS_INS5_IJNSA_ILi8EEENSA_ILi32EEEEEENS5_IJS17_SB_EEEEEEEvNS4_8identityENS4_13SM90_TMA_LOADES1B_vS1C_EENS_8epilogue10collective18CollectiveEpilogueINS1F_23Sm100TmaWarpSpecializedILi3ELi2ELi16ELb1ELb0EEEJSH_NS5_IJNSS_ISF_SB_EENSS_IS17_SB_EEEEEfSI_fSI_NS1F_6fusion15FusionCallbacksIS1J_NS1N_17LinearCombinationIffffLNS_15FloatRoundStyleE2EEESH_S1M_JEEENS4_5SM1004TMEM4LOAD26SM100_TMEM_LOAD_16dp128b8xES1D_S1B_NS4_17SM75_U32x4_LDSM_NENS4_14SM90_TMA_STOREES1B_NS4_17SM90_U32x4_STSM_NENS4_39AutoVectorizingCopyWithAssumedAlignmentILi128EEEEEEvvEEEEvNT_6ParamsE --------------------------
	.section	.nv.info._ZN7cutlass13device_kernelINS_4gemm6kernel13GemmUniversalIN4cute5tupleIJiiiiEEENS1_10collective13CollectiveMmaINS1_35MainloopSm100TmaUmmaWarpSpecializedILi3ELi2ELi4ENS5_IJNS4_1CILi1EEENSA_ILi4EEESB_EEEEENS5_IJNSA_ILi64EEESF_NSA_ILi128EEEEEEfNS5_IJlSB_lEEEfSI_NS4_8TiledMMAINS4_8MMA_AtomIJNS4_17SM100_MMA_TF32_SSINS_10tfloat32_tESM_fLi64ELi64ELNS4_4UMMA5MajorE0ELSO_0ELNSN_7ScaleInE0ELSP_0EEEEEENS4_6LayoutINS5_IJSB_SB_SB_EEENS5_IJNSA_ILi0EEESU_SU_EEEEENS5_IJNS4_10UnderscoreESX_SX_EEEEENS4_23SM90_TMA_LOAD_MULTICASTENS4_14ComposedLayoutINS4_7SwizzleILi3ELi4ELi3EEENS4_18smem_ptr_flag_bitsILi32EEENSS_INS5_IJNSA_ILi8EEENSA_ILi32EEEEEENS5_IJS17_SB_EEEEEEEvNS4_8identityENS4_13SM90_TMA_LOADES1B_vS1C_EENS_8epilogue10collective18CollectiveEpilogueINS1F_23Sm100TmaWarpSpecializedILi3ELi2ELi16ELb1ELb0EEEJSH_NS5_IJNSS_ISF_SB_EENSS_IS17_SB_EEEEEfSI_fSI_NS1F_6fusion15FusionCallbacksIS1J_NS1N_17LinearCombinationIffffLNS_15FloatRoundStyleE2EEESH_S1M_JEEENS4_5SM1004TMEM4LOAD26SM100_TMEM_LOAD_16dp128b8xES1D_S1B_NS4_17SM75_U32x4_LDSM_NENS4_14SM90_TMA_STOREES1B_NS4_17SM90_U32x4_STSM_NENS4_39AutoVectorizingCopyWithAssumedAlignmentILi128EEEEEEvvEEEEvNT_6ParamsE,"",@"SHT_CUDA_INFO"
	.sectionflags	@""
	.align	4


	//----- nvinfo : EIATTR_CUDA_API_VERSION
	.align		4
        /*0000*/ 	.byte	0x04, 0x37
        /*0002*/ 	.short	(.L_31 - .L_30)
.L_30:
        /*0004*/ 	.word	0x00000082


	//----- nvinfo : EIATTR_KPARAM_INFO
	.align		4
.L_31:
        /*0008*/ 	.byte	0x04, 0x17
        /*000a*/ 	.short	(.L_33 - .L_32)
.L_32:
        /*000c*/ 	.word	0x00000000
        /*0010*/ 	.short	0x0000
        /*0012*/ 	.short	0x0000
        /*0014*/ 	.byte	0x00, 0xf0, 0x01, 0x20


	//----- nvinfo : EIATTR_AT_ENTRY_FRAGMENTS
	.align		4
.L_33:
        /*0018*/ 	.byte	0x04, 0x4f
        /*001a*/ 	.short	(.L_35 - .L_34)


	//   ....[0]....
.L_34:
        /*001c*/ 	.word	0x00000006


	//----- nvinfo : EIATTR_RESERVED_SMEM_USED
	.align		4
.L_35:
        /*0020*/ 	.byte	0x01, 0x41
	.zero		2


	//----- nvinfo : EIATTR_SPARSE_MMA_MASK
	.align		4
        /*0024*/ 	.byte	0x03, 0x50
        /*0026*/ 	.short	0x0000


	//----- nvinfo : EIATTR_TCGEN05_1CTA_USED
	.align		4
        /*0028*/ 	.byte	0x01, 0x51
	.zero		2


	//----- nvinfo : EIATTR_MAXREG_COUNT
	.align		4
        /*002c*/ 	.byte	0x03, 0x1b
        /*002e*/ 	.short	0x00ff


	//----- nvinfo : EIATTR_NUM_BARRIERS
	.align		4
        /*0030*/ 	.byte	0x02, 0x4c
        /*0032*/ 	.byte	0x07
	.zero		1


	//----- nvinfo : EIATTR_EXTERNS
	.align		4
        /*0034*/ 	.byte	0x04, 0x0f
        /*0036*/ 	.short	(.L_37 - .L_36)


	//   ....[0]....
	.align		4
.L_36:
        /*0038*/ 	.word	index@(__assertfail)


	//----- nvinfo : EIATTR_MERCURY_ISA_VERSION
	.align		4
.L_37:
        /*003c*/ 	.byte	0x03, 0x5f
        /*003e*/ 	.short	0x0101


	//----- nvinfo : EIATTR_INT_WARP_WIDE_INSTR_OFFSETS
	.align		4
        /*0040*/ 	.byte	0x04, 0x31
        /*0042*/ 	.short	(.L_39 - .L_38)


	//   ....[0]....
.L_38:
        /*0044*/ 	.word	0x00004640


	//   ....[1]....
        /*0048*/ 	.word	0x00004670


	//   ....[2]....
        /*004c*/ 	.word	0x00004690


	//   ....[3]....
        /*0050*/ 	.word	0x00005260


	//   ....[4]....
        /*0054*/ 	.word	0x000052e0


	//   ....[5]....
        /*0058*/ 	.word	0x000053e0


	//   ....[6]....
        /*005c*/ 	.word	0x000054f0


	//----- nvinfo : EIATTR_COOP_GROUP_MASK_REGIDS
	.align		4
.L_39:
        /*0060*/ 	.byte	0x04, 0x29
        /*0062*/ 	.short	(.L_41 - .L_40)


	//   ....[0]....
.L_40:
        /*0064*/ 	.word	0xffffffff


	//   ....[1]....
        /*0068*/ 	.word	0xffffffff


	//   ....[2]....
        /*006c*/ 	.word	0xffffffff


	//   ....[3]....
        /*0070*/ 	.word	0xffffffff


	//   ....[4]....
        /*0074*/ 	.word	0xffffffff


	//   ....[5]....
        /*0078*/ 	.word	0xffffffff


	//   ....[6]....
        /*007c*/ 	.word	0xffffffff


	//   ....[7]....
        /*0080*/ 	.word	0xffffffff


	//   ....[8]....
        /*0084*/ 	.word	0xffffffff


	//   ....[9]....
        /*0088*/ 	.word	0xffffffff


	//   ....[10]....
        /*008c*/ 	.word	0xffffffff


	//   ....[11]....
        /*0090*/ 	.word	0xffffffff


	//   ....[12]....
        /*0094*/ 	.word	0xffffffff


	//   ....[13]....
        /*0098*/ 	.word	0xffffffff


	//----- nvinfo : EIATTR_COOP_GROUP_INSTR_OFFSETS
	.align		4
.L_41:
        /*009c*/ 	.byte	0x04, 0x28
        /*009e*/ 	.short	(.L_43 - .L_42)


	//   ....[0]....
.L_42:
        /*00a0*/ 	.word	0x00000080


	//   ....[1]....
        /*00a4*/ 	.word	0x000004f0


	//   ....[2]....
        /*00a8*/ 	.word	0x00000680


	//   ....[3]....
        /*00ac*/ 	.word	0x00000800


	//   ....[4]....
        /*00b0*/ 	.word	0x00000900


	//   ....[5]....
        /*00b4*/ 	.word	0x00000a70


	//   ....[6]....
        /*00b8*/ 	.word	0x00000c10


	//   ....[7]....
        /*00bc*/ 	.word	0x00000dc0


	//   ....[8]....
        /*00c0*/ 	.word	0x00002540


	//   ....[9]....
        /*00c4*/ 	.word	0x00003370


	//   ....[10]....
        /*00c8*/ 	.word	0x00003580


	//   ....[11]....
        /*00cc*/ 	.word	0x000035b0


	//   ....[12]....
        /*00d0*/ 	.word	0x00004510


	//   ....[13]....
        /*00d4*/ 	.word	0x00004750


	//----- nvinfo : EIATTR_VRC_CTA_INIT_COUNT
	.align		4
.L_43:
        /*00d8*/ 	.byte	0x02, 0x4a
        /*00da*/ 	.byte	0x80
	.zero		1


	//----- nvinfo : EIATTR_SYSCALL_OFFSETS
	.align		4
        /*00dc*/ 	.byte	0x04, 0x46
        /*00de*/ 	.short	(.L_45 - .L_44)


	//   ....[0]....
.L_44:
        /*00e0*/ 	.word	0x00006200


	//   ....[1]....
        /*00e4*/ 	.word	0x000062f0


	//   ....[2]....
        /*00e8*/ 	.word	0x00006c10


	//   ....[3]....
        /*00ec*/ 	.word	0x00007470


	//----- nvinfo : EIATTR_MBARRIER_INSTR_OFFSETS
	.align		4
.L_45:
        /*00f0*/ 	.byte	0x04, 0x39
        /*00f2*/ 	.short	(.L_47 - .L_46)


	//   ....[0]....
.L_46:
        /*00f4*/ 	.word	0x00000610
        /*00f8*/ 	.word	0x000000ff
        /*00fc*/ 	.word	0x00000000
        /*0100*/ 	.short	0x0100
        /*0102*/ 	.byte	0x04
	.zero		1


	//   ....[1]....
        /*0104*/ 	.word	0x00000620
        /*0108*/ 	.word	0x000000ff
        /*010c*/ 	.word	0x00000018
        /*0110*/ 	.short	0x0100
        /*0112*/ 	.byte	0x04
	.zero		1


	//   ....[2]....
        /*0114*/ 	.word	0x00000630
        /*0118*/ 	.word	0x000000ff
        /*011c*/ 	.word	0x00000008
        /*0120*/ 	.short	0x0100
        /*0122*/ 	.byte	0x04
	.zero		1


	//   ....[3]....
        /*0124*/ 	.word	0x00000640
        /*0128*/ 	.word	0x000000ff
        /*012c*/ 	.word	0x00000020
        /*0130*/ 	.short	0x0100
        /*0132*/ 	.byte	0x04
	.zero		1


	//   ....[4]....
        /*0134*/ 	.word	0x00000650
        /*0138*/ 	.word	0x000000ff
        /*013c*/ 	.word	0x00000010
        /*0140*/ 	.short	0x0100
        /*0142*/ 	.byte	0x04
	.zero		1


	//   ....[5]....
        /*0144*/ 	.word	0x00000660
        /*0148*/ 	.word	0x000000ff
        /*014c*/ 	.word	0x00000028
        /*0150*/ 	.short	0x0100
        /*0152*/ 	.byte	0x04
	.zero		1


	//   ....[6]....
        /*0154*/ 	.word	0x00000790
        /*0158*/ 	.word	0x000000ff
        /*015c*/ 	.word	0x00000030
        /*0160*/ 	.short	0x0100
        /*0162*/ 	.byte	0x04
	.zero		1


	//   ....[7]....
        /*0164*/ 	.word	0x000007a0
        /*0168*/ 	.word	0x000000ff
        /*016c*/ 	.word	0x00000048
        /*0170*/ 	.short	0x0100
        /*0172*/ 	.byte	0x04
	.zero		1


	//   ....[8]....
        /*0174*/ 	.word	0x000007b0
        /*0178*/ 	.word	0x000000ff
        /*017c*/ 	.word	0x00000038
        /*0180*/ 	.short	0x0100
        /*0182*/ 	.byte	0x04
	.zero		1


	//   ....[9]....
        /*0184*/ 	.word	0x000007c0
        /*0188*/ 	.word	0x000000ff
        /*018c*/ 	.word	0x00000050
        /*0190*/ 	.short	0x0100
        /*0192*/ 	.byte	0x04
	.zero		1


	//   ....[10]....
        /*0194*/ 	.word	0x000007d0
        /*0198*/ 	.word	0x000000ff
        /*019c*/ 	.word	0x00000040
        /*01a0*/ 	.short	0x0100
        /*01a2*/ 	.byte	0x04
	.zero		1


	//   ....[11]....
        /*01a4*/ 	.word	0x000007e0
        /*01a8*/ 	.word	0x000000ff
        /*01ac*/ 	.word	0x00000058
        /*01b0*/ 	.short	0x0100
        /*01b2*/ 	.byte	0x04
	.zero		1


	//   ....[12]....
        /*01b4*/ 	.word	0x000008d0
        /*01b8*/ 	.word	0x000000ff
        /*01bc*/ 	.word	0x00000060
        /*01c0*/ 	.short	0x0100
        /*01c2*/ 	.byte	0x06
	.zero		1


	//   ....[13]....
        /*01c4*/ 	.word	0x000008e0
        /*01c8*/ 	.word	0x000000ff
        /*01cc*/ 	.word	0x00000068
        /*01d0*/ 	.short	0x0100
        /*01d2*/ 	.byte	0x06
	.zero		1


	//   ....[14]....
        /*01d4*/ 	.word	0x00000a20
        /*01d8*/ 	.word	0x000000ff
        /*01dc*/ 	.word	0x00000070
        /*01e0*/ 	.short	0x0100
        /*01e2*/ 	.byte	0x06
	.zero		1


	//   ....[15]....
        /*01e4*/ 	.word	0x00000a30
        /*01e8*/ 	.word	0x000000ff
        /*01ec*/ 	.word	0x00000080
        /*01f0*/ 	.short	0x0100
        /*01f2*/ 	.byte	0x06
	.zero		1


	//   ....[16]....
        /*01f4*/ 	.word	0x00000a40
        /*01f8*/ 	.word	0x000000ff
        /*01fc*/ 	.word	0x00000078
        /*0200*/ 	.short	0x0100
        /*0202*/ 	.byte	0x06
	.zero		1


	//   ....[17]....
        /*0204*/ 	.word	0x00000a50
        /*0208*/ 	.word	0x000000ff
        /*020c*/ 	.word	0x00000088
        /*0210*/ 	.short	0x0100
        /*0212*/ 	.byte	0x06
	.zero		1


	//   ....[18]....
        /*0214*/ 	.word	0x00000b80
        /*0218*/ 	.word	0x000000ff
        /*021c*/ 	.word	0x00000090
        /*0220*/ 	.short	0x0100
        /*0222*/ 	.byte	0x04
	.zero		1


	//   ....[19]....
        /*0224*/ 	.word	0x00000b90
        /*0228*/ 	.word	0x000000ff
        /*022c*/ 	.word	0x000000b0
        /*0230*/ 	.short	0x0100
        /*0232*/ 	.byte	0x04
	.zero		1


	//   ....[20]....
        /*0234*/ 	.word	0x00000ba0
        /*0238*/ 	.word	0x000000ff
        /*023c*/ 	.word	0x00000098
        /*0240*/ 	.short	0x0100
        /*0242*/ 	.byte	0x04
	.zero		1


	//   ....[21]....
        /*0244*/ 	.word	0x00000bb0
        /*0248*/ 	.word	0x000000ff
        /*024c*/ 	.word	0x000000b8
        /*0250*/ 	.short	0x0100
        /*0252*/ 	.byte	0x04
	.zero		1


	//   ....[22]....
        /*0254*/ 	.word	0x00000bc0
        /*0258*/ 	.word	0x000000ff
        /*025c*/ 	.word	0x000000a0
        /*0260*/ 	.short	0x0100
        /*0262*/ 	.byte	0x04
	.zero		1


	//   ....[23]....
        /*0264*/ 	.word	0x00000bd0
        /*0268*/ 	.word	0x000000ff
        /*026c*/ 	.word	0x000000c0
        /*0270*/ 	.short	0x0100
        /*0272*/ 	.byte	0x04
	.zero		1


	//   ....[24]....
        /*0274*/ 	.word	0x00000be0
        /*0278*/ 	.word	0x000000ff
        /*027c*/ 	.word	0x000000a8
        /*0280*/ 	.short	0x0100
        /*0282*/ 	.byte	0x04
	.zero		1


	//   ....[25]....
        /*0284*/ 	.word	0x00000bf0
        /*0288*/ 	.word	0x000000ff
        /*028c*/ 	.word	0x000000c8
        /*0290*/ 	.short	0x0100
        /*0292*/ 	.byte	0x04
	.zero		1


	//   ....[26]....
        /*0294*/ 	.word	0x00000ce0
        /*0298*/ 	.word	0x000000ff
        /*029c*/ 	.word	0x000000d0
        /*02a0*/ 	.short	0x0100
        /*02a2*/ 	.byte	0x04
	.zero		1


	//   ....[27]....
        /*02a4*/ 	.word	0x00000cf0
        /*02a8*/ 	.word	0x000000ff
        /*02ac*/ 	.word	0x000000e0
        /*02b0*/ 	.short	0x0100
        /*02b2*/ 	.byte	0x04
	.zero		1


	//   ....[28]....
        /*02b4*/ 	.word	0x00000d00
        /*02b8*/ 	.word	0x000000ff
        /*02bc*/ 	.word	0x000000d8
        /*02c0*/ 	.short	0x0100
        /*02c2*/ 	.byte	0x04
	.zero		1


	//   ....[29]....
        /*02c4*/ 	.word	0x00000d10
        /*02c8*/ 	.word	0x000000ff
        /*02cc*/ 	.word	0x000000e8
        /*02d0*/ 	.short	0x0100
        /*02d2*/ 	.byte	0x04
	.zero		1


	//   ....[30]....
        /*02d4*/ 	.word	0x000018e0
        /*02d8*/ 	.word	0x00000000
        /*02dc*/ 	.word	0x000000e0
        /*02e0*/ 	.short	0x010a
        /*02e2*/ 	.byte	0xff
	.zero		1


	//   ....[31]....
        /*02e4*/ 	.word	0x00001910
        /*02e8*/ 	.word	0x00000000
        /*02ec*/ 	.word	0x000000d0
        /*02f0*/ 	.short	0x0101
        /*02f2*/ 	.byte	0xff
	.zero		1


	//   ....[32]....
        /*02f4*/ 	.word	0x000019e0
        /*02f8*/ 	.word	0x000000ff
        /*02fc*/ 	.word	0x00000018
        /*0300*/ 	.short	0x010a
        /*0302*/ 	.byte	0x04
	.zero		1


	//   ....[33]....
        /*0304*/ 	.word	0x00001a60
        /*0308*/ 	.word	0x000000ff
        /*030c*/ 	.word	0x00000018
        /*0310*/ 	.short	0x010a
        /*0312*/ 	.byte	0x39
	.zero		1


	//   ....[34]....
        /*0314*/ 	.word	0x00001ba0
        /*0318*/ 	.word	0x000000ff
        /*031c*/ 	.word	0x00000018
        /*0320*/ 	.short	0x010a
        /*0322*/ 	.byte	0x04
	.zero		1


	//   ....[35]....
        /*0324*/ 	.word	0x00001f90
        /*0328*/ 	.word	0x000000ff
        /*032c*/ 	.word	0x00000068
        /*0330*/ 	.short	0x0101
        /*0332*/ 	.byte	0x16
	.zero		1


	//   ....[36]....
        /*0334*/ 	.word	0x00001fb0
        /*0338*/ 	.word	0x000000ff
        /*033c*/ 	.word	0x00000018
        /*0340*/ 	.short	0x010a
        /*0342*/ 	.byte	0x04
	.zero		1


	//   ....[37]....
        /*0344*/ 	.word	0x00002030
        /*0348*/ 	.word	0x000000ff
        /*034c*/ 	.word	0x00000018
        /*0350*/ 	.short	0x010a
        /*0352*/ 	.byte	0x39
	.zero		1


	//   ....[38]....
        /*0354*/ 	.word	0x00002170
        /*0358*/ 	.word	0x000000ff
        /*035c*/ 	.word	0x00000018
        /*0360*/ 	.short	0x010a
        /*0362*/ 	.byte	0x04
	.zero		1


	//   ....[39]....
        /*0364*/ 	.word	0x00002570
        /*0368*/ 	.word	0x00000003
        /*036c*/ 	.word	0x00000070
        /*0370*/ 	.short	0x010a
        /*0372*/ 	.byte	0xff
	.zero		1


	//   ....[40]....
        /*0374*/ 	.word	0x000026c0
        /*0378*/ 	.word	0x00000000
        /*037c*/ 	.word	0x00000000
        /*0380*/ 	.short	0x0101
        /*0382*/ 	.byte	0xff
	.zero		1


	//   ....[41]....
        /*0384*/ 	.word	0x00002c80
        /*0388*/ 	.word	0x000000ff
        /*038c*/ 	.word	0x00000000
        /*0390*/ 	.short	0x010a
        /*0392*/ 	.byte	0x04
	.zero		1


	//   ....[42]....
        /*0394*/ 	.word	0x00002d10
        /*0398*/ 	.word	0x000000ff
        /*039c*/ 	.word	0x00000000
        /*03a0*/ 	.short	0x010a
        /*03a2*/ 	.byte	0x05
	.zero		1


	//   ....[43]....
        /*03a4*/ 	.word	0x00002db0
        /*03a8*/ 	.word	0x00000000
        /*03ac*/ 	.word	0x00000000
        /*03b0*/ 	.short	0x010a
        /*03b2*/ 	.byte	0xff
	.zero		1


	//   ....[44]....
        /*03b4*/ 	.word	0x00002ed0
        /*03b8*/ 	.word	0x00000002
        /*03bc*/ 	.word	0x000000d0
        /*03c0*/ 	.short	0x010a
        /*03c2*/ 	.byte	0xff
	.zero		1


	//   ....[45]....
        /*03c4*/ 	.word	0x00002f40
        /*03c8*/ 	.word	0x00000002
        /*03cc*/ 	.word	0x00000000
        /*03d0*/ 	.short	0x0101
        /*03d2*/ 	.byte	0xff
	.zero		1


	//   ....[46]....
        /*03d4*/ 	.word	0x00002f60
        /*03d8*/ 	.word	0x000000ff
        /*03dc*/ 	.word	0x00000080
        /*03e0*/ 	.short	0x010a
        /*03e2*/ 	.byte	0x04
	.zero		1


	//   ....[47]....
        /*03e4*/ 	.word	0x00003080
        /*03e8*/ 	.word	0x00000002
        /*03ec*/ 	.word	0x00000070
        /*03f0*/ 	.short	0x010a
        /*03f2*/ 	.byte	0xff
	.zero		1


	//   ....[48]....
        /*03f4*/ 	.word	0x00003180
        /*03f8*/ 	.word	0x00000002
        /*03fc*/ 	.word	0x00000000
        /*0400*/ 	.short	0x0101
        /*0402*/ 	.byte	0xff
	.zero		1


	//   ....[49]....
        /*0404*/ 	.word	0x00003210
        /*0408*/ 	.word	0x000000ff
        /*040c*/ 	.word	0x00000080
        /*0410*/ 	.short	0x0106
        /*0412*/ 	.byte	0x04
	.zero		1


	//   ....[50]....
        /*0414*/ 	.word	0x00003230
        /*0418*/ 	.word	0x000000ff
        /*041c*/ 	.word	0x00000080
        /*0420*/ 	.short	0x010a
        /*0422*/ 	.byte	0x04
	.zero		1


	//   ....[51]....
        /*0424*/ 	.word	0x000032c0
        /*0428*/ 	.word	0x000000ff
        /*042c*/ 	.word	0x00000080
        /*0430*/ 	.short	0x0106
        /*0432*/ 	.byte	0x07
	.zero		1


	//   ....[52]....
        /*0434*/ 	.word	0x00003300
        /*0438*/ 	.word	0x00000000
        /*043c*/ 	.word	0x00000080
        /*0440*/ 	.short	0x010a
        /*0442*/ 	.byte	0xff
	.zero		1


	//   ....[53]....
        /*0444*/ 	.word	0x00003820
        /*0448*/ 	.word	0x00000000
        /*044c*/ 	.word	0x00000070
        /*0450*/ 	.short	0x010a
        /*0452*/ 	.byte	0xff
	.zero		1


	//   ....[54]....
        /*0454*/ 	.word	0x00003940
        /*0458*/ 	.word	0x00000003
        /*045c*/ 	.word	0x00000000
        /*0460*/ 	.short	0x0101
        /*0462*/ 	.byte	0xff
	.zero		1


	//   ....[55]....
        /*0464*/ 	.word	0x00003950
        /*0468*/ 	.word	0x000000ff
        /*046c*/ 	.word	0x00000000
        /*0470*/ 	.short	0x010a
        /*0472*/ 	.byte	0x04
	.zero		1


	//   ....[56]....
        /*0474*/ 	.word	0x000039a0
        /*0478*/ 	.word	0x000000ff
        /*047c*/ 	.word	0x000000b0
        /*0480*/ 	.short	0x010a
        /*0482*/ 	.byte	0x05
	.zero		1


	//   ....[57]....
        /*0484*/ 	.word	0x00003ab0
        /*0488*/ 	.word	0x000000ff
        /*048c*/ 	.word	0x00000000
        /*0490*/ 	.short	0x010a
        /*0492*/ 	.byte	0x05
	.zero		1


	//   ....[58]....
        /*0494*/ 	.word	0x00003c00
        /*0498*/ 	.word	0x000000ff
        /*049c*/ 	.word	0x00000000
        /*04a0*/ 	.short	0x010a
        /*04a2*/ 	.byte	0x07
	.zero		1


	//   ....[59]....
        /*04a4*/ 	.word	0x00004340
        /*04a8*/ 	.word	0x000000ff
        /*04ac*/ 	.word	0x00000000
        /*04b0*/ 	.short	0x010a
        /*04b2*/ 	.byte	0x04
	.zero		1


	//   ....[60]....
        /*04b4*/ 	.word	0x000043d0
        /*04b8*/ 	.word	0x000000ff
        /*04bc*/ 	.word	0x00000000
        /*04c0*/ 	.short	0x010a
        /*04c2*/ 	.byte	0x05
	.zero		1


	//   ....[61]....
        /*04c4*/ 	.word	0x00004460
        /*04c8*/ 	.word	0x000000ff
        /*04cc*/ 	.word	0x00000000
        /*04d0*/ 	.short	0x010a
        /*04d2*/ 	.byte	0x05
	.zero		1


	//   ....[62]....
        /*04d4*/ 	.word	0x000044f0
        /*04d8*/ 	.word	0x000000ff
        /*04dc*/ 	.word	0x00000000
        /*04e0*/ 	.short	0x010a
        /*04e2*/ 	.byte	0x04
	.zero		1


	//   ....[63]....
        /*04e4*/ 	.word	0x00004990
        /*04e8*/ 	.word	0x0000000c
        /*04ec*/ 	.word	0x00000070
        /*04f0*/ 	.short	0x010a
        /*04f2*/ 	.byte	0xff
	.zero		1


	//   ....[64]....
        /*04f4*/ 	.word	0x00004b00
        /*04f8*/ 	.word	0x00000000
        /*04fc*/ 	.word	0x00000000
        /*0500*/ 	.short	0x0101
        /*0502*/ 	.byte	0xff
	.zero		1


	//   ....[65]....
        /*0504*/ 	.word	0x00004f80
        /*0508*/ 	.word	0x000000ff
        /*050c*/ 	.word	0x00000068
        /*0510*/ 	.short	0x010a
        /*0512*/ 	.byte	0x18
	.zero		1


	//   ....[66]....
        /*0514*/ 	.word	0x00005140
        /*0518*/ 	.word	0x000000ff
        /*051c*/ 	.word	0x00000048
        /*0520*/ 	.short	0x010a
        /*0522*/ 	.byte	0x04
	.zero		1


	//   ....[67]....
        /*0524*/ 	.word	0x00005310
        /*0528*/ 	.word	0x000000ff
        /*052c*/ 	.word	0x00000030
        /*0530*/ 	.short	0x010b
        /*0532*/ 	.byte	0x04
	.zero		1


	//   ....[68]....
        /*0534*/ 	.word	0x00005320
        /*0538*/ 	.word	0x000000ff
        /*053c*/ 	.word	0x00000000
        /*0540*/ 	.short	0x0101
        /*0542*/ 	.byte	0x14
	.zero		1


	//   ....[69]....
        /*0544*/ 	.word	0x00005330
        /*0548*/ 	.word	0x000000ff
        /*054c*/ 	.word	0x00000048
        /*0550*/ 	.short	0x010a
        /*0552*/ 	.byte	0x05
	.zero		1


	//   ....[70]....
        /*0554*/ 	.word	0x00005520
        /*0558*/ 	.word	0x000000ff
        /*055c*/ 	.word	0x00000030
        /*0560*/ 	.short	0x010b
        /*0562*/ 	.byte	0x05
	.zero		1


	//   ....[71]....
        /*0564*/ 	.word	0x00005530
        /*0568*/ 	.word	0x000000ff
        /*056c*/ 	.word	0x00000000
        /*0570*/ 	.short	0x0101
        /*0572*/ 	.byte	0x04
	.zero		1


	//   ....[72]....
        /*0574*/ 	.word	0x000055d0
        /*0578*/ 	.word	0x000000ff
        /*057c*/ 	.word	0x00000000
        /*0580*/ 	.short	0x010a
        /*0582*/ 	.byte	0x04
	.zero		1


	//   ....[73]....
        /*0584*/ 	.word	0x00005660
        /*0588*/ 	.word	0x000000ff
        /*058c*/ 	.word	0x00000000
        /*0590*/ 	.short	0x010a
        /*0592*/ 	.byte	0x05
	.zero		1


	//   ....[74]....
        /*0594*/ 	.word	0x00005700
        /*0598*/ 	.word	0x00000000
        /*059c*/ 	.word	0x00000000
        /*05a0*/ 	.short	0x010a
        /*05a2*/ 	.byte	0xff
	.zero		1


	//   ....[75]....
        /*05a4*/ 	.word	0x00005a70
        /*05a8*/ 	.word	0x00000000
        /*05ac*/ 	.word	0x00000070
        /*05b0*/ 	.short	0x010a
        /*05b2*/ 	.byte	0xff
	.zero		1


	//   ....[76]....
        /*05b4*/ 	.word	0x00005b40
        /*05b8*/ 	.word	0x00000000
        /*05bc*/ 	.word	0x00000000
        /*05c0*/ 	.short	0x0101
        /*05c2*/ 	.byte	0xff
	.zero		1


	//   ....[77]....
        /*05c4*/ 	.word	0x00006790
        /*05c8*/ 	.word	0x00000002
        /*05cc*/ 	.word	0x00000030
        /*05d0*/ 	.short	0x010a
        /*05d2*/ 	.byte	0xff
	.zero		1


	//   ....[78]....
        /*05d4*/ 	.word	0x000067d0
        /*05d8*/ 	.word	0x00000048
        /*05dc*/ 	.word	0x00000090
        /*05e0*/ 	.short	0x010a
        /*05e2*/ 	.byte	0xff
	.zero		1


	//   ....[79]....
        /*05e4*/ 	.word	0x000068c0
        /*05e8*/ 	.word	0x00000002
        /*05ec*/ 	.word	0x00000030
        /*05f0*/ 	.short	0x010a
        /*05f2*/ 	.byte	0xff
	.zero		1


	//   ....[80]....
        /*05f4*/ 	.word	0x00006af0
        /*05f8*/ 	.word	0x00000048
        /*05fc*/ 	.word	0x00000090
        /*0600*/ 	.short	0x010a
        /*0602*/ 	.byte	0xff
	.zero		1


	//   ....[81]....
        /*0604*/ 	.word	0x00007190
        /*0608*/ 	.word	0x00000000
        /*060c*/ 	.word	0x00000000
        /*0610*/ 	.short	0x0101
        /*0612*/ 	.byte	0xff
	.zero		1


	//   ....[82]....
        /*0614*/ 	.word	0x000071a0
        /*0618*/ 	.word	0x00000002
        /*061c*/ 	.word	0x00000030
        /*0620*/ 	.short	0x010a
        /*0622*/ 	.byte	0xff
	.zero		1


	//   ....[83]....
        /*0624*/ 	.word	0x00007270
        /*0628*/ 	.word	0x00000002
        /*062c*/ 	.word	0x00000030
        /*0630*/ 	.short	0x010a
        /*0632*/ 	.byte	0xff
	.zero		1


	//   ....[84]....
        /*0634*/ 	.word	0x00007560
        /*0638*/ 	.word	0x000000ff
        /*063c*/ 	.word	0x00000000
        /*0640*/ 	.short	0x0101
        /*0642*/ 	.byte	0x04
	.zero		1


	//   ....[85]....
        /*0644*/ 	.word	0x00007a80
        /*0648*/ 	.word	0x00000000
        /*064c*/ 	.word	0x00000000
        /*0650*/ 	.short	0x0101
        /*0652*/ 	.byte	0xff
	.zero		1


	//   ....[86]....
        /*0654*/ 	.word	0x00007d30
        /*0658*/ 	.word	0x000000ff
        /*065c*/ 	.word	0x00000000
        /*0660*/ 	.short	0x0101
        /*0662*/ 	.byte	0x04
	.zero		1


	//   ....[87]....
        /*0664*/ 	.word	0x00007d50
        /*0668*/ 	.word	0x00000000
        /*066c*/ 	.word	0x000000e0
        /*0670*/ 	.short	0x010a
        /*0672*/ 	.byte	0xff
	.zero		1


	//   ....[88]....
        /*0674*/ 	.word	0x00007db0
        /*0678*/ 	.word	0x00000000
        /*067c*/ 	.word	0x00000018
        /*0680*/ 	.short	0x010a
        /*0682*/ 	.byte	0xff
	.zero		1


	//   ....[89]....
        /*0684*/ 	.word	0x00007e10
        /*0688*/ 	.word	0x00000000
        /*068c*/ 	.word	0x00000018
        /*0690*/ 	.short	0x010a
        /*0692*/ 	.byte	0xff
	.zero		1


	//   ....[90]....
        /*0694*/ 	.word	0x00007e60
        /*0698*/ 	.word	0x00000003
        /*069c*/ 	.word	0x00000070
        /*06a0*/ 	.short	0x010a
        /*06a2*/ 	.byte	0xff
	.zero		1


	//   ....[91]....
        /*06a4*/ 	.word	0x00007ec0
        /*06a8*/ 	.word	0x00000000
        /*06ac*/ 	.word	0x00000000
        /*06b0*/ 	.short	0x010a
        /*06b2*/ 	.byte	0xff
	.zero		1


	//   ....[92]....
        /*06b4*/ 	.word	0x00007f20
        /*06b8*/ 	.word	0x00000000
        /*06bc*/ 	.word	0x00000000
        /*06c0*/ 	.short	0x010a
        /*06c2*/ 	.byte	0xff
	.zero		1


	//   ....[93]....
        /*06c4*/ 	.word	0x00007f70
        /*06c8*/ 	.word	0x00000002
        /*06cc*/ 	.word	0x000000d0
        /*06d0*/ 	.short	0x010a
        /*06d2*/ 	.byte	0xff
	.zero		1


	//   ....[94]....
        /*06d4*/ 	.word	0x00007fd0
        /*06d8*/ 	.word	0x00000002
        /*06dc*/ 	.word	0x00000080
        /*06e0*/ 	.short	0x010a
        /*06e2*/ 	.byte	0xff
	.zero		1


	//   ....[95]....
        /*06e4*/ 	.word	0x00008020
        /*06e8*/ 	.word	0x00000002
        /*06ec*/ 	.word	0x00000070
        /*06f0*/ 	.short	0x010a
        /*06f2*/ 	.byte	0xff
	.zero		1


	//   ....[96]....
        /*06f4*/ 	.word	0x00008080
        /*06f8*/ 	.word	0x00000000
        /*06fc*/ 	.word	0x00000080
        /*0700*/ 	.short	0x010a
        /*0702*/ 	.byte	0xff
	.zero		1


	//   ....[97]....
        /*0704*/ 	.word	0x000080d0
        /*0708*/ 	.word	0x00000000
        /*070c*/ 	.word	0x00000070
        /*0710*/ 	.short	0x010a
        /*0712*/ 	.byte	0xff
	.zero		1


	//   ....[98]....
        /*0714*/ 	.word	0x00008140
        /*0718*/ 	.word	0x00000002
        /*071c*/ 	.word	0x000000b0
        /*0720*/ 	.short	0x010a
        /*0722*/ 	.byte	0xff
	.zero		1


	//   ....[99]....
        /*0724*/ 	.word	0x000081a0
        /*0728*/ 	.word	0x00000000
        /*072c*/ 	.word	0x00000000
        /*0730*/ 	.short	0x010a
        /*0732*/ 	.byte	0xff
	.zero		1


	//   ....[100]....
        /*0734*/ 	.word	0x00008200
        /*0738*/ 	.word	0x00000000
        /*073c*/ 	.word	0x00000000
        /*0740*/ 	.short	0x010a
        /*0742*/ 	.byte	0xff
	.zero		1


	//   ....[101]....
        /*0744*/ 	.word	0x00008260
        /*0748*/ 	.word	0x00000000
        /*074c*/ 	.word	0x00000000
        /*0750*/ 	.short	0x010a
        /*0752*/ 	.byte	0xff
	.zero		1


	//   ....[102]....
        /*0754*/ 	.word	0x000082c0
        /*0758*/ 	.word	0x00000000
        /*075c*/ 	.word	0x00000000
        /*0760*/ 	.short	0x010a
        /*0762*/ 	.byte	0xff
	.zero		1


	//   ....[103]....
        /*0764*/ 	.word	0x00008320
        /*0768*/ 	.word	0x00000000
        /*076c*/ 	.word	0x00000000
        /*0770*/ 	.short	0x010a
        /*0772*/ 	.byte	0xff
	.zero		1


	//   ....[104]....
        /*0774*/ 	.word	0x00008370
        /*0778*/ 	.word	0x0000000c
        /*077c*/ 	.word	0x00000070
        /*0780*/ 	.short	0x010a
        /*0782*/ 	.byte	0xff
	.zero		1


	//   ....[105]....
        /*0784*/ 	.word	0x000083d0
        /*0788*/ 	.word	0x00000000
        /*078c*/ 	.word	0x00000068
        /*0790*/ 	.short	0x010a
        /*0792*/ 	.byte	0xff
	.zero		1


	//   ....[106]....
        /*0794*/ 	.word	0x00008430
        /*0798*/ 	.word	0x00000000
        /*079c*/ 	.word	0x00000048
        /*07a0*/ 	.short	0x010a
        /*07a2*/ 	.byte	0xff
	.zero		1


	//   ....[107]....
        /*07a4*/ 	.word	0x00008490
        /*07a8*/ 	.word	0x00000006
        /*07ac*/ 	.word	0x00000048
        /*07b0*/ 	.short	0x010a
        /*07b2*/ 	.byte	0xff
	.zero		1


	//   ....[108]....
        /*07b4*/ 	.word	0x000084f0
        /*07b8*/ 	.word	0x00000000
        /*07bc*/ 	.word	0x00000000
        /*07c0*/ 	.short	0x010a
        /*07c2*/ 	.byte	0xff
	.zero		1


	//   ....[109]....
        /*07c4*/ 	.word	0x00008550
        /*07c8*/ 	.word	0x00000000
        /*07cc*/ 	.word	0x00000000
        /*07d0*/ 	.short	0x010a
        /*07d2*/ 	.byte	0xff
	.zero		1


	//   ....[110]....
        /*07d4*/ 	.word	0x000085a0
        /*07d8*/ 	.word	0x00000000
        /*07dc*/ 	.word	0x00000070
        /*07e0*/ 	.short	0x010a
        /*07e2*/ 	.byte	0xff
	.zero		1


	//   ....[111]....
        /*07e4*/ 	.word	0x000085f0
        /*07e8*/ 	.word	0x00000002
        /*07ec*/ 	.word	0x00000030
        /*07f0*/ 	.short	0x010a
        /*07f2*/ 	.byte	0xff
	.zero		1


	//   ....[112]....
        /*07f4*/ 	.word	0x00008640
        /*07f8*/ 	.word	0x00000048
        /*07fc*/ 	.word	0x00000090
        /*0800*/ 	.short	0x010a
        /*0802*/ 	.byte	0xff
	.zero		1


	//   ....[113]....
        /*0804*/ 	.word	0x00008690
        /*0808*/ 	.word	0x00000002
        /*080c*/ 	.word	0x00000030
        /*0810*/ 	.short	0x010a
        /*0812*/ 	.byte	0xff
	.zero		1


	//----- nvinfo : EIATTR_NUM_MBARRIERS
	.align		4
.L_47:
        /*0814*/ 	.byte	0x03, 0x38
        /*0816*/ 	.short	0x001e


	//----- nvinfo : EIATTR_EXIT_INSTR_OFFSETS
	.align		4
        /*0818*/ 	.byte	0x04, 0x1c
        /*081a*/ 	.short	(.L_49 - .L_48)


	//   ....[0]....
.L_48:
        /*081c*/ 	.word	0x00002de0


	//   ....[1]....
        /*0820*/ 	.word	0x000032d0


	//   ....[2]....
        /*0824*/ 	.word	0x00003330


	//   ....[3]....
        /*0828*/ 	.word	0x00004760


	//   ....[4]....
        /*082c*/ 	.word	0x00005730


	//   ....[5]....
        /*0830*/ 	.word	0x00005770


	//   ....[6]....
        /*0834*/ 	.word	0x00007c20


	//   ....[7]....
        /*0838*/ 	.word	0x00007ca0


	//   ....[8]....
        /*083c*/ 	.word	0x00007cd0


	//   ....[9]....
        /*0840*/ 	.word	0x00007d40


	//----- nvinfo : EIATTR_MAX_THREADS
	.align		4
.L_49:
        /*0844*/ 	.byte	0x04, 0x05
        /*0846*/ 	.short	(.L_51 - .L_50)
.L_50:
        /*0848*/ 	.word	0x00000100
        /*084c*/ 	.word	0x00000001
        /*0850*/ 	.word	0x00000001


	//----- nvinfo : EIATTR_CRS_STACK_SIZE
	.align		4
.L_51:
        /*0854*/ 	.byte	0x04, 0x1e
        /*0856*/ 	.short	(.L_53 - .L_52)
.L_52:
        /*0858*/ 	.word	0x00000000


	//----- nvinfo : EIATTR_CBANK_PARAM_SIZE
	.align		4
.L_53:
        /*085c*/ 	.byte	0x03, 0x19
        /*085e*/ 	.short	0x0800


	//----- nvinfo : EIATTR_PARAM_CBANK
	.align		4
        /*0860*/ 	.byte	0x04, 0x0a
        /*0862*/ 	.short	(.L_55 - .L_54)
	.align		4
.L_54:
        /*0864*/ 	.word	index@(.nv.constant0._ZN7cutlass13device_kernelINS_4gemm6kernel13GemmUniversalIN4cute5tupleIJiiiiEEENS1_10collective13CollectiveMmaINS1_35MainloopSm100TmaUmmaWarpSpecializedILi3ELi2ELi4ENS5_IJNS4_1CILi1EEENSA_ILi4EEESB_EEEEENS5_IJNSA_ILi64EEESF_NSA_ILi128EEEEEEfNS5_IJlSB_lEEEfSI_NS4_8TiledMMAINS4_8MMA_AtomIJNS4_17SM100_MMA_TF32_SSINS_10tfloat32_tESM_fLi64ELi64ELNS4_4UMMA5MajorE0ELSO_0ELNSN_7ScaleInE0ELSP_0EEEEEENS4_6LayoutINS5_IJSB_SB_SB_EEENS5_IJNSA_ILi0EEESU_SU_EEEEENS5_IJNS4_10UnderscoreESX_SX_EEEEENS4_23SM90_TMA_LOAD_MULTICASTENS4_14ComposedLayoutINS4_7SwizzleILi3ELi4ELi3EEENS4_18smem_ptr_flag_bitsILi32EEENSS_INS5_IJNSA_ILi8EEENSA_ILi32EEEEEENS5_IJS17_SB_EEEEEEEvNS4_8identityENS4_13SM90_TMA_LOADES1B_vS1C_EENS_8epilogue10collective18CollectiveEpilogueINS1F_23Sm100TmaWarpSpecializedILi3ELi2ELi16ELb1ELb0EEEJSH_NS5_IJNSS_ISF_SB_EENSS_IS17_SB_EEEEEfSI_fSI_NS1F_6fusion15FusionCallbacksIS1J_NS1N_17LinearCombinationIffffLNS_15FloatRoundStyleE2EEESH_S1M_JEEENS4_5SM1004TMEM4LOAD26SM100_TMEM_LOAD_16dp128b8xES1D_S1B_NS4_17SM75_U32x4_LDSM_NENS4_14SM90_TMA_STOREES1B_NS4_17SM90_U32x4_STSM_NENS4_39AutoVectorizingCopyWithAssumedAlignmentILi128EEEEEEvvEEEEvNT_6ParamsE)
        /*0868*/ 	.short	0x0380
        /*086a*/ 	.short	0x0800


	//----- nvinfo : EIATTR_SW_WAR
	.align		4
.L_55:
        /*086c*/ 	.byte	0x04, 0x36
        /*086e*/ 	.short	(.L_57 - .L_56)
.L_56:
        /*0870*/ 	.word	0x00000008
.L_57:


//--------------------- .nv.callgraph             --------------------------
	.section	.nv.callgraph,"",@"SHT_CUDA_CALLGRAPH"
	.align	4
	.sectionentsize	8
	.align		4
        /*0000*/ 	.word	0x00000000
	.align		4
        /*0004*/ 	.word	0xffffffff
	.align		4
        /*0008*/ 	.word	index@(_ZN7cutlass13device_kernelINS_4gemm6kernel13GemmUniversalIN4cute5tupleIJiiiiEEENS1_10collective13CollectiveMmaINS1_35MainloopSm100TmaUmmaWarpSpecializedILi3ELi2ELi4ENS5_IJNS4_1CILi1EEENSA_ILi4EEESB_EEEEENS5_IJNSA_ILi64EEESF_NSA_ILi128EEEEEEfNS5_IJlSB_lEEEfSI_NS4_8TiledMMAINS4_8MMA_AtomIJNS4_17SM100_MMA_TF32_SSINS_10tfloat32_tESM_fLi64ELi64ELNS4_4UMMA5MajorE0ELSO_0ELNSN_7ScaleInE0ELSP_0EEEEEENS4_6LayoutINS5_IJSB_SB_SB_EEENS5_IJNSA_ILi0EEESU_SU_EEEEENS5_IJNS4_10UnderscoreESX_SX_EEEEENS4_23SM90_TMA_LOAD_MULTICASTENS4_14ComposedLayoutINS4_7SwizzleILi3ELi4ELi3EEENS4_18smem_ptr_flag_bitsILi32EEENSS_INS5_IJNSA_ILi8EEENSA_ILi32EEEEEENS5_IJS17_SB_EEEEEEEvNS4_8identityENS4_13SM90_TMA_LOADES1B_vS1C_EENS_8epilogue10collective18CollectiveEpilogueINS1F_23Sm100TmaWarpSpecializedILi3ELi2ELi16ELb1ELb0EEEJSH_NS5_IJNSS_ISF_SB_EENSS_IS17_SB_EEEEEfSI_fSI_NS1F_6fusion15FusionCallbacksIS1J_NS1N_17LinearCombinationIffffLNS_15FloatRoundStyleE2EEESH_S1M_JEEENS4_5SM1004TMEM4LOAD26SM100_TMEM_LOAD_16dp128b8xES1D_S1B_NS4_17SM75_U32x4_LDSM_NENS4_14SM90_TMA_STOREES1B_NS4_17SM90_U32x4_STSM_NENS4_39AutoVectorizingCopyWithAssumedAlignmentILi128EEEEEEvvEEEEvNT_6ParamsE)
	.align		4
        /*000c*/ 	.word	index@(__assertfail)
	.align		4
        /*0010*/ 	.word	0x00000000
	.align		4
        /*0014*/ 	.word	0xfffffffe
	.align		4
        /*0018*/ 	.word	0x00000000
	.align		4
        /*001c*/ 	.word	0xfffffffd
	.align		4
        /*0020*/ 	.word	0x00000000
	.align		4
        /*0024*/ 	.word	0xfffffffc


//--------------------- .nv.constant4             --------------------------
	.section	.nv.constant4,"a",@progbits
	.align	8
	.align		8
.nv.constant4:
        /*0000*/ 	.dword	__assertfail
	.align		8
        /*0008*/ 	.dword	__unnamed_1
	.align		8
        /*0010*/ 	.dword	__unnamed_2
	.align		8
        /*0018*/ 	.dword	_ZN40_INTERNAL_a34ce413_4_k_cu_fe2237be_279374cuda3std3__45__cpo5beginE
	.align		8
        /*0020*/ 	.dword	_ZN40_INTERNAL_a34ce413_4_k_cu_fe2237be_279374cuda3std3__45__cpo3endE
	.align		8
        /*0028*/ 	.dword	_ZN40_INTERNAL_a34ce413_4_k_cu_fe2237be_279374cuda3std3__45__cpo6cbeginE
	.align		8
        /*0030*/ 	.dword	_ZN40_INTERNAL_a34ce413_4_k_cu_fe2237be_279374cuda3std3__45__cpo4cendE
	.align		8
        /*0038*/ 	.dword	_ZN40_INTERNAL_a34ce413_4_k_cu_fe2237be_279374cuda3std3__442_GLOBAL__N__a34ce413_4_k_cu_fe2237be_279376ignoreE
	.align		8
        /*0040*/ 	.dword	_ZN40_INTERNAL_a34ce413_4_k_cu_fe2237be_279374cuda3std3__419piecewise_constructE
	.align		8
        /*0048*/ 	.dword	_ZN40_INTERNAL_a34ce413_4_k_cu_fe2237be_279374cuda3std3__48in_placeE
	.align		8
        /*0050*/ 	.dword	_ZN40_INTERNAL_a34ce413_4_k_cu_fe2237be_279374cuda3std6ranges3__45__cpo4swapE
	.align		8
        /*0058*/ 	.dword	_ZN40_INTERNAL_a34ce413_4_k_cu_fe2237be_279374cuda3std6ranges3__45__cpo9iter_moveE
	.align		8
        /*0060*/ 	.dword	_ZN40_INTERNAL_a34ce413_4_k_cu_fe2237be_279374cute7productE
	.align		8
        /*0068*/ 	.dword	_ZN40_INTERNAL_a34ce413_4_k_cu_fe2237be_279374cute1_E
	.align		8
        /*0070*/ 	.dword	$str$25
	.align		8
        /*0078*/ 	.dword	$str$26
	.align		8
        /*0080*/ 	.dword	$str$27
	.align		8
        /*0088*/ 	.dword	$str$28


//--------------------- .text._ZN7cutlass13device_kernelINS_4gemm6kernel13GemmUniversalIN4cute5tupleIJiiiiEEENS1_10collective13CollectiveMmaINS1_35MainloopSm100TmaUmmaWarpSpecializedILi3ELi2ELi4ENS5_IJNS4_1CILi1EEENSA_ILi4EEESB_EEEEENS5_IJNSA_ILi64EEESF_NSA_ILi128EEEEEEfNS5_IJlSB_lEEEfSI_NS4_8TiledMMAINS4_8MMA_AtomIJNS4_17SM100_MMA_TF32_SSINS_10tfloat32_tESM_fLi64ELi64ELNS4_4UMMA5MajorE0ELSO_0ELNSN_7ScaleInE0ELSP_0EEEEEENS4_6LayoutINS5_IJSB_SB_SB_EEENS5_IJNSA_ILi0EEESU_SU_EEEEENS5_IJNS4_10UnderscoreESX_SX_EEEEENS4_23SM90_TMA_LOAD_MULTICASTENS4_14ComposedLayoutINS4_7SwizzleILi3ELi4ELi3EEENS4_18smem_ptr_flag_bitsILi32EEENSS_INS5_IJNSA_ILi8EEENSA_ILi32EEEEEENS5_IJS17_SB_EEEEEEEvNS4_8identityENS4_13SM90_TMA_LOADES1B_vS1C_EENS_8epilogue10collective18CollectiveEpilogueINS1F_23Sm100TmaWarpSpecializedILi3ELi2ELi16ELb1ELb0EEEJSH_NS5_IJNSS_ISF_SB_EENSS_IS17_SB_EEEEEfSI_fSI_NS1F_6fusion15FusionCallbacksIS1J_NS1N_17LinearCombinationIffffLNS_15FloatRoundStyleE2EEESH_S1M_JEEENS4_5SM1004TMEM4LOAD26SM100_TMEM_LOAD_16dp128b8xES1D_S1B_NS4_17SM75_U32x4_LDSM_NENS4_14SM90_TMA_STOREES1B_NS4_17SM90_U32x4_STSM_NENS4_39AutoVectorizingCopyWithAssumedAlignmentILi128EEEEEEvvEEEEvNT_6ParamsE --------------------------
	.section	.text._ZN7cutlass13device_kernelINS_4gemm6kernel13GemmUniversalIN4cute5tupleIJiiiiEEENS1_10collective13CollectiveMmaINS1_35MainloopSm100TmaUmmaWarpSpecializedILi3ELi2ELi4ENS5_IJNS4_1CILi1EEENSA_ILi4EEESB_EEEEENS5_IJNSA_ILi64EEESF_NSA_ILi128EEEEEEfNS5_IJlSB_lEEEfSI_NS4_8TiledMMAINS4_8MMA_AtomIJNS4_17SM100_MMA_TF32_SSINS_10tfloat32_tESM_fLi64ELi64ELNS4_4UMMA5MajorE0ELSO_0ELNSN_7ScaleInE0ELSP_0EEEEEENS4_6LayoutINS5_IJSB_SB_SB_EEENS5_IJNSA_ILi0EEESU_SU_EEEEENS5_IJNS4_10UnderscoreESX_SX_EEEEENS4_23SM90_TMA_LOAD_MULTICASTENS4_14ComposedLayoutINS4_7SwizzleILi3ELi4ELi3EEENS4_18smem_ptr_flag_bitsILi32EEENSS_INS5_IJNSA_ILi8EEENSA_ILi32EEEEEENS5_IJS17_SB_EEEEEEEvNS4_8identityENS4_13SM90_TMA_LOADES1B_vS1C_EENS_8epilogue10collective18CollectiveEpilogueINS1F_23Sm100TmaWarpSpecializedILi3ELi2ELi16ELb1ELb0EEEJSH_NS5_IJNSS_ISF_SB_EENSS_IS17_SB_EEEEEfSI_fSI_NS1F_6fusion15FusionCallbacksIS1J_NS1N_17LinearCombinationIffffLNS_15FloatRoundStyleE2EEESH_S1M_JEEENS4_5SM1004TMEM4LOAD26SM100_TMEM_LOAD_16dp128b8xES1D_S1B_NS4_17SM75_U32x4_LDSM_NENS4_14SM90_TMA_STOREES1B_NS4_17SM90_U32x4_STSM_NENS4_39AutoVectorizingCopyWithAssumedAlignmentILi128EEEEEEvvEEEEvNT_6ParamsE,"ax",@progbits
	.align	128
.text._ZN7cutlass13device_kernelINS_4gemm6kernel13GemmUniversalIN4cute5tupleIJiiiiEEENS1_10collective13CollectiveMmaINS1_35MainloopSm100TmaUmmaWarpSpecializedILi3ELi2ELi4ENS5_IJNS4_1CILi1EEENSA_ILi4EEESB_EEEEENS5_IJNSA_ILi64EEESF_NSA_ILi128EEEEEEfNS5_IJlSB_lEEEfSI_NS4_8TiledMMAINS4_8MMA_AtomIJNS4_17SM100_MMA_TF32_SSINS_10tfloat32_tESM_fLi64ELi64ELNS4_4UMMA5MajorE0ELSO_0ELNSN_7ScaleInE0ELSP_0EEEEEENS4_6LayoutINS5_IJSB_SB_SB_EEENS5_IJNSA_ILi0EEESU_SU_EEEEENS5_IJNS4_10UnderscoreESX_SX_EEEEENS4_23SM90_TMA_LOAD_MULTICASTENS4_14ComposedLayoutINS4_7SwizzleILi3ELi4ELi3EEENS4_18smem_ptr_flag_bitsILi32EEENSS_INS5_IJNSA_ILi8EEENSA_ILi32EEEEEENS5_IJS17_SB_EEEEEEEvNS4_8identityENS4_13SM90_TMA_LOADES1B_vS1C_EENS_8epilogue10collective18CollectiveEpilogueINS1F_23Sm100TmaWarpSpecializedILi3ELi2ELi16ELb1ELb0EEEJSH_NS5_IJNSS_ISF_SB_EENSS_IS17_SB_EEEEEfSI_fSI_NS1F_6fusion15FusionCallbacksIS1J_NS1N_17LinearCombinationIffffLNS_15FloatRoundStyleE2EEESH_S1M_JEEENS4_5SM1004TMEM4LOAD26SM100_TMEM_LOAD_16dp128b8xES1D_S1B_NS4_17SM75_U32x4_LDSM_NENS4_14SM90_TMA_STOREES1B_NS4_17SM90_U32x4_STSM_NENS4_39AutoVectorizingCopyWithAssumedAlignmentILi128EEEEEEvvEEEEvNT_6ParamsE:
        .type           _ZN7cutlass13device_kernelINS_4gemm6kernel13GemmUniversalIN4cute5tupleIJiiiiEEENS1_10collective13CollectiveMmaINS1_35MainloopSm100TmaUmmaWarpSpecializedILi3ELi2ELi4ENS5_IJNS4_1CILi1EEENSA_ILi4EEESB_EEEEENS5_IJNSA_ILi64EEESF_NSA_ILi128EEEEEEfNS5_IJlSB_lEEEfSI_NS4_8TiledMMAINS4_8MMA_AtomIJNS4_17SM100_MMA_TF32_SSINS_10tfloat32_tESM_fLi64ELi64ELNS4_4UMMA5MajorE0ELSO_0ELNSN_7ScaleInE0ELSP_0EEEEEENS4_6LayoutINS5_IJSB_SB_SB_EEENS5_IJNSA_ILi0EEESU_SU_EEEEENS5_IJNS4_10UnderscoreESX_SX_EEEEENS4_23SM90_TMA_LOAD_MULTICASTENS4_14ComposedLayoutINS4_7SwizzleILi3ELi4ELi3EEENS4_18smem_ptr_flag_bitsILi32EEENSS_INS5_IJNSA_ILi8EEENSA_ILi32EEEEEENS5_IJS17_SB_EEEEEEEvNS4_8identityENS4_13SM90_TMA_LOADES1B_vS1C_EENS_8epilogue10collective18CollectiveEpilogueINS1F_23Sm100TmaWarpSpecializedILi3ELi2ELi16ELb1ELb0EEEJSH_NS5_IJNSS_ISF_SB_EENSS_IS17_SB_EEEEEfSI_fSI_NS1F_6fusion15FusionCallbacksIS1J_NS1N_17LinearCombinationIffffLNS_15FloatRoundStyleE2EEESH_S1M_JEEENS4_5SM1004TMEM4LOAD26SM100_TMEM_LOAD_16dp128b8xES1D_S1B_NS4_17SM75_U32x4_LDSM_NENS4_14SM90_TMA_STOREES1B_NS4_17SM90_U32x4_STSM_NENS4_39AutoVectorizingCopyWithAssumedAlignmentILi128EEEEEEvvEEEEvNT_6ParamsE,@function
        .size           _ZN7cutlass13device_kernelINS_4gemm6kernel13GemmUniversalIN4cute5tupleIJiiiiEEENS1_10collective13CollectiveMmaINS1_35MainloopSm100TmaUmmaWarpSpecializedILi3ELi2ELi4ENS5_IJNS4_1CILi1EEENSA_ILi4EEESB_EEEEENS5_IJNSA_ILi64EEESF_NSA_ILi128EEEEEEfNS5_IJlSB_lEEEfSI_NS4_8TiledMMAINS4_8MMA_AtomIJNS4_17SM100_MMA_TF32_SSINS_10tfloat32_tESM_fLi64ELi64ELNS4_4UMMA5MajorE0ELSO_0ELNSN_7ScaleInE0ELSP_0EEEEEENS4_6LayoutINS5_IJSB_SB_SB_EEENS5_IJNSA_ILi0EEESU_SU_EEEEENS5_IJNS4_10UnderscoreESX_SX_EEEEENS4_23SM90_TMA_LOAD_MULTICASTENS4_14ComposedLayoutINS4_7SwizzleILi3ELi4ELi3EEENS4_18smem_ptr_flag_bitsILi32EEENSS_INS5_IJNSA_ILi8EEENSA_ILi32EEEEEENS5_IJS17_SB_EEEEEEEvNS4_8identityENS4_13SM90_TMA_LOADES1B_vS1C_EENS_8epilogue10collective18CollectiveEpilogueINS1F_23Sm100TmaWarpSpecializedILi3ELi2ELi16ELb1ELb0EEEJSH_NS5_IJNSS_ISF_SB_EENSS_IS17_SB_EEEEEfSI_fSI_NS1F_6fusion15FusionCallbacksIS1J_NS1N_17LinearCombinationIffffLNS_15FloatRoundStyleE2EEESH_S1M_JEEENS4_5SM1004TMEM4LOAD26SM100_TMEM_LOAD_16dp128b8xES1D_S1B_NS4_17SM75_U32x4_LDSM_NENS4_14SM90_TMA_STOREES1B_NS4_17SM90_U32x4_STSM_NENS4_39AutoVectorizingCopyWithAssumedAlignmentILi128EEEEEEvvEEEEvNT_6ParamsE,(.L_x_162 - _ZN7cutlass13device_kernelINS_4gemm6kernel13GemmUniversalIN4cute5tupleIJiiiiEEENS1_10collective13CollectiveMmaINS1_35MainloopSm100TmaUmmaWarpSpecializedILi3ELi2ELi4ENS5_IJNS4_1CILi1EEENSA_ILi4EEESB_EEEEENS5_IJNSA_ILi64EEESF_NSA_ILi128EEEEEEfNS5_IJlSB_lEEEfSI_NS4_8TiledMMAINS4_8MMA_AtomIJNS4_17SM100_MMA_TF32_SSINS_10tfloat32_tESM_fLi64ELi64ELNS4_4UMMA5MajorE0ELSO_0ELNSN_7ScaleInE0ELSP_0EEEEEENS4_6LayoutINS5_IJSB_SB_SB_EEENS5_IJNSA_ILi0EEESU_SU_EEEEENS5_IJNS4_10UnderscoreESX_SX_EEEEENS4_23SM90_TMA_LOAD_MULTICASTENS4_14ComposedLayoutINS4_7SwizzleILi3ELi4ELi3EEENS4_18smem_ptr_flag_bitsILi32EEENSS_INS5_IJNSA_ILi8EEENSA_ILi32EEEEEENS5_IJS17_SB_EEEEEEEvNS4_8identityENS4_13SM90_TMA_LOADES1B_vS1C_EENS_8epilogue10collective18CollectiveEpilogueINS1F_23Sm100TmaWarpSpecializedILi3ELi2ELi16ELb1ELb0EEEJSH_NS5_IJNSS_ISF_SB_EENSS_IS17_SB_EEEEEfSI_fSI_NS1F_6fusion15FusionCallbacksIS1J_NS1N_17LinearCombinationIffffLNS_15FloatRoundStyleE2EEESH_S1M_JEEENS4_5SM1004TMEM4LOAD26SM100_TMEM_LOAD_16dp128b8xES1D_S1B_NS4_17SM75_U32x4_LDSM_NENS4_14SM90_TMA_STOREES1B_NS4_17SM90_U32x4_STSM_NENS4_39AutoVectorizingCopyWithAssumedAlignmentILi128EEEEEEvvEEEEvNT_6ParamsE)
        .other          _ZN7cutlass13device_kernelINS_4gemm6kernel13GemmUniversalIN4cute5tupleIJiiiiEEENS1_10collective13CollectiveMmaINS1_35MainloopSm100TmaUmmaWarpSpecializedILi3ELi2ELi4ENS5_IJNS4_1CILi1EEENSA_ILi4EEESB_EEEEENS5_IJNSA_ILi64EEESF_NSA_ILi128EEEEEEfNS5_IJlSB_lEEEfSI_NS4_8TiledMMAINS4_8MMA_AtomIJNS4_17SM100_MMA_TF32_SSINS_10tfloat32_tESM_fLi64ELi64ELNS4_4UMMA5MajorE0ELSO_0ELNSN_7ScaleInE0ELSP_0EEEEEENS4_6LayoutINS5_IJSB_SB_SB_EEENS5_IJNSA_ILi0EEESU_SU_EEEEENS5_IJNS4_10UnderscoreESX_SX_EEEEENS4_23SM90_TMA_LOAD_MULTICASTENS4_14ComposedLayoutINS4_7SwizzleILi3ELi4ELi3EEENS4_18smem_ptr_flag_bitsILi32EEENSS_INS5_IJNSA_ILi8EEENSA_ILi32EEEEEENS5_IJS17_SB_EEEEEEEvNS4_8identityENS4_13SM90_TMA_LOADES1B_vS1C_EENS_8epilogue10collective18CollectiveEpilogueINS1F_23Sm100TmaWarpSpecializedILi3ELi2ELi16ELb1ELb0EEEJSH_NS5_IJNSS_ISF_SB_EENSS_IS17_SB_EEEEEfSI_fSI_NS1F_6fusion15FusionCallbacksIS1J_NS1N_17LinearCombinationIffffLNS_15FloatRoundStyleE2EEESH_S1M_JEEENS4_5SM1004TMEM4LOAD26SM100_TMEM_LOAD_16dp128b8xES1D_S1B_NS4_17SM75_U32x4_LDSM_NENS4_14SM90_TMA_STOREES1B_NS4_17SM90_U32x4_STSM_NENS4_39AutoVectorizingCopyWithAssumedAlignmentILi128EEEEEEvvEEEEvNT_6ParamsE,@"STO_CUDA_ENTRY STV_DEFAULT"
_ZN7cutlass13device_kernelINS_4gemm6kernel13GemmUniversalIN4cute5tupleIJiiiiEEENS1_10collective13CollectiveMmaINS1_35MainloopSm100TmaUmmaWarpSpecializedILi3ELi2ELi4ENS5_IJNS4_1CILi1EEENSA_ILi4EEESB_EEEEENS5_IJNSA_ILi64EEESF_NSA_ILi128EEEEEEfNS5_IJlSB_lEEEfSI_NS4_8TiledMMAINS4_8MMA_AtomIJNS4_17SM100_MMA_TF32_SSINS_10tfloat32_tESM_fLi64ELi64ELNS4_4UMMA5MajorE0ELSO_0ELNSN_7ScaleInE0ELSP_0EEEEEENS4_6LayoutINS5_IJSB_SB_SB_EEENS5_IJNSA_ILi0EEESU_SU_EEEEENS5_IJNS4_10UnderscoreESX_SX_EEEEENS4_23SM90_TMA_LOAD_MULTICASTENS4_14ComposedLayoutINS4_7SwizzleILi3ELi4ELi3EEENS4_18smem_ptr_flag_bitsILi32EEENSS_INS5_IJNSA_ILi8EEENSA_ILi32EEEEEENS5_IJS17_SB_EEEEEEEvNS4_8identityENS4_13SM90_TMA_LOADES1B_vS1C_EENS_8epilogue10collective18CollectiveEpilogueINS1F_23Sm100TmaWarpSpecializedILi3ELi2ELi16ELb1ELb0EEEJSH_NS5_IJNSS_ISF_SB_EENSS_IS17_SB_EEEEEfSI_fSI_NS1F_6fusion15FusionCallbacksIS1J_NS1N_17LinearCombinationIffffLNS_15FloatRoundStyleE2EEESH_S1M_JEEENS4_5SM1004TMEM4LOAD26SM100_TMEM_LOAD_16dp128b8xES1D_S1B_NS4_17SM75_U32x4_LDSM_NENS4_14SM90_TMA_STOREES1B_NS4_17SM90_U32x4_STSM_NENS4_39AutoVectorizingCopyWithAssumedAlignmentILi128EEEEEEvvEEEEvNT_6ParamsE:
[----:B------:R-:W1:Y:S01]  /*0000*/  LDC R1, c[0x0][0x37c] ;  /* 0x0000df00ff017b82 */ /* 0x000e620000000800 */
[----:B------:R-:W2:Y:S01]  /*0010*/  S2R R63, SR_TID.X ;  /* 0x00000000003f7919 */ /* 0x000ea20000002100 */
[----:B------:R-:W3:Y:S01]  /*0020*/  LDCU.64 UR8, c[0x0][0x890] ;  /* 0x00011200ff0877ac */ /* 0x000ee20008000a00 */
[----:B------:R-:W-:Y:S02]  /*0030*/  PRMT R52, RZ, 0x7610, R52 ;  /* 0x00007610ff347816 */ /* 0x000fe40000000034 */
[----:B------:R-:W-:Y:S01]  /*0040*/  ELECT P4, URZ, PT ;  /* 0x0000000000ff782f */ /* 0x000fe20003880000 */
[----:B---3--:R-:W-:-:S04]  /*0050*/  UISETP.NE.U32.AND UP0, UPT, UR8, URZ, UPT ;  /* 0x000000ff0800728c */ /* 0x008fc8000bf05070 */
[----:B------:R-:W-:Y:S01]  /*0060*/  UISETP.NE.AND.EX UP0, UPT, UR9, URZ, UPT, UP0 ;  /* 0x000000ff0900728c */ /* 0x000fe2000bf05300 */
[----:B--2---:R-:W-:-:S05]  /*0070*/  SHF.R.U32.HI R53, RZ, 0x5, R63 ;  /* 0x00000005ff357819 */ /* 0x004fca000001163f */
[----:B------:R-:W2:Y:S02]  /*0080*/  SHFL.IDX PT, R0, R53, RZ, 0x1f ;  /* 0x00001fff35007589 */ /* 0x000ea400000e0000 */
[----:B--2---:R-:W-:Y:S01]  /*0090*/  R2UR UR22, R0 ;  /* 0x00000000001672ca */ /* 0x004fe200000e0000 */
[----:B-1----:R-:W-:-:S14]  /*00a0*/  BRA.U UP0, `(.L_x_0) ;  /* 0x0000000100307547 */ /* 0x002fdc000b800000 */
[----:B------:R-:W1:Y:S02]  /*00b0*/  LDCU.64 UR4, c[0x0][0x888] ;  /* 0x00011100ff0477ac */ /* 0x000e640008000a00 */
[----:B-1----:R-:W-:-:S04]  /*00c0*/  UISETP.NE.U32.AND UP0, UPT, UR4, URZ, UPT ;  /* 0x000000ff0400728c */ /* 0x002fc8000bf05070 */
[----:B------:R-:W-:-:S09]  /*00d0*/  UISETP.NE.AND.EX UP0, UPT, UR5, URZ, UPT, UP0 ;  /* 0x000000ff0500728c */ /* 0x000fd2000bf05300 */
[----:B------:R-:W-:Y:S05]  /*00e0*/  BRA.U !UP0, `(.L_x_1) ;  /* 0x0000000108147547 */ /* 0x000fea000b800000 */
[----:B------:R-:W1:Y:S01]  /*00f0*/  LDC.64 R26, c[0x0][0x888] ;  /* 0x00022200ff1a7b82 */ /* 0x000e620000000a00 */
[----:B------:R-:W1:Y:S02]  /*0100*/  LDCU.64 UR4, c[0x0][0x358] ;  /* 0x00006b00ff0477ac */ /* 0x000e640008000a00 */
[----:B-1----:R1:W5:Y:S01]  /*0110*/  LDG.E R26, desc[UR4][R26.64] ;  /* 0x000000041a1a7981 */ /* 0x002362000c1e1900 */
[----:B------:R-:W-:Y:S01]  /*0120*/  HFMA2 R52, -RZ, RZ, 0, 5.9604644775390625e-08 ;  /* 0x00000001ff347431 */ /* 0x000fe200000001ff */
[----:B------:R-:W-:Y:S05]  /*0130*/  BRA `(.L_x_0) ;  /* 0x00000000000c7947 */ /* 0x000fea0003800000 */
.L_x_1:
[----:B------:R-:W1:Y:S01]  /*0140*/  LDCU UR4, c[0x0][0x880] ;  /* 0x00011000ff0477ac */ /* 0x000e620008000800 */
[----:B------:R-:W-:Y:S01]  /*0150*/  HFMA2 R52, -RZ, RZ, 0, 5.9604644775390625e-08 ;  /* 0x00000001ff347431 */ /* 0x000fe200000001ff */
[----:B-1----:R-:W-:-:S07]  /*0160*/  MOV R26, UR4 ;  /* 0x00000004001a7c02 */ /* 0x002fce0008000f00 */
.L_x_0:
[----:B------:R-:W2:Y:S02]  /*0170*/  LDCU.64 UR4, c[0x0][0x8b0] ;  /* 0x00011600ff0477ac */ /* 0x000ea40008000a00 */
[----:B--2---:R-:W-:-:S04]  /*0180*/  UISETP.NE.U32.AND UP0, UPT, UR4, URZ, UPT ;  /* 0x000000ff0400728c */ /* 0x004fc8000bf05070 */
[----:B------:R-:W-:-:S09]  /*0190*/  UISETP.NE.AND.EX UP0, UPT, UR5, URZ, UPT, UP0 ;  /* 0x000000ff0500728c */ /* 0x000fd2000bf05300 */
[----:B------:R-:W-:Y:S05]  /*01a0*/  BRA.U UP0, `(.L_x_2) ;  /* 0x0000000100287547 */ /* 0x000fea000b800000 */
[----:B------:R-:W2:Y:S02]  /*01b0*/  LDCU.64 UR4, c[0x0][0x8a8] ;  /* 0x00011500ff0477ac */ /* 0x000ea40008000a00 */
[----:B--2---:R-:W-:-:S04]  /*01c0*/  UISETP.NE.U32.AND UP0, UPT, UR4, URZ, UPT ;  /* 0x000000ff0400728c */ /* 0x004fc8000bf05070 */
[----:B------:R-:W-:-:S09]  /*01d0*/  UISETP.NE.AND.EX UP0, UPT, UR5, URZ, UPT, UP0 ;  /* 0x000000ff0500728c */ /* 0x000fd2000bf05300 */
[----:B------:R-:W-:Y:S05]  /*01e0*/  BRA.U !UP0, `(.L_x_3) ;  /* 0x0000000108107547 */ /* 0x000fea000b800000 */
[----:B------:R-:W2:Y:S01]  /*01f0*/  LDC.64 R24, c[0x0][0x8a8] ;  /* 0x00022a00ff187b82 */ /* 0x000ea20000000a00 */
[----:B------:R-:W2:Y:S02]  /*0200*/  LDCU.64 UR4, c[0x0][0x358] ;  /* 0x00006b00ff0477ac */ /* 0x000ea40008000a00 */
[----:B--2---:R2:W5:Y:S01]  /*0210*/  LDG.E R24, desc[UR4][R24.64] ;  /* 0x0000000418187981 */ /* 0x004562000c1e1900 */
[----:B------:R-:W-:Y:S05]  /*0220*/  BRA `(.L_x_2) ;  /* 0x0000000000087947 */ /* 0x000fea0003800000 */
.L_x_3:
[----:B------:R-:W2:Y:S02]  /*0230*/  LDCU UR4, c[0x0][0x8a0] ;  /* 0x00011400ff0477ac */ /* 0x000ea40008000800 */
[----:B--2---:R-:W-:Y:S02]  /*0240*/  MOV R24, UR4 ;  /* 0x0000000400187c02 */ /* 0x004fe40008000f00 */
.L_x_2:
[----:B------:R-:W-:Y:S01]  /*0250*/  IMAD.U32 R0, RZ, RZ, UR22 ;  /* 0x00000016ff007e24 */ /* 0x000fe2000f8e00ff */
[----:B------:R-:W-:Y:S04]  /*0260*/  BSSY.RECONVERGENT B0, `(.L_x_4) ;  /* 0x000000c000007945 */ /* 0x000fe80003800200 */
[C---:B------:R-:W-:Y:S02]  /*0270*/  ISETP.NE.OR P1, PT, R0.reuse, 0x1, !P4 ;  /* 0x000000010000780c */ /* 0x040fe40006725670 */
[----:B------:R-:W-:-:S11]  /*0280*/  ISETP.NE.OR P0, PT, R0, 0x3, !P4 ;  /* 0x000000030000780c */ /* 0x000fd60006705670 */
[----:B------:R-:W-:Y:S05]  /*0290*/  @P1 BRA `(.L_x_5) ;  /* 0x0000000000201947 */ /* 0x000fea0003800000 */
[----:B------:R-:W3:Y:S02]  /*02a0*/  LDCU.64 UR4, c[0x0][0x348] ;  /* 0x00006900ff0477ac */ /* 0x000ee40008000a00 */
[----:B---3--:R-:W-:Y:S02]  /*02b0*/  UIADD3 UR6, UP1, UPT, UR4, 0x80, URZ ;  /* 0x0000008004067890 */ /* 0x008fe4000ff3e0ff */
[----:B------:R-:W-:Y:S02]  /*02c0*/  UIADD3 UR4, UP0, UPT, UR4, 0x180, URZ ;  /* 0x0000018004047890 */ /* 0x000fe4000ff1e0ff */
[----:B------:R-:W-:Y:S02]  /*02d0*/  UIADD3.X UR7, UPT, UPT, URZ, UR5, URZ, UP1, !UPT ;  /* 0x00000005ff077290 */ /* 0x000fe40008ffe4ff */
[----:B------:R-:W-:-:S07]  /*02e0*/  UIADD3.X UR5, UPT, UPT, URZ, UR5, URZ, UP0, !UPT ;  /* 0x00000005ff057290 */ /* 0x000fce00087fe4ff */
[----:B------:R3:W-:Y:S02]  /*02f0*/  UTMACCTL.PF [UR6] ;  /* 0x00000000060079b9 */ /* 0x0007e40008040000 */
[----:B------:R3:W-:Y:S02]  /*0300*/  UTMACCTL.PF [UR4] ;  /* 0x00000000040079b9 */ /* 0x0007e40008040000 */
[----:B---3--:R-:W-:Y:S01]  /*0310*/  NOP ;  /* 0x0000000000007918 */ /* 0x008fe20000000000 */
.L_x_5:
[----:B------:R-:W-:Y:S05]  /*0320*/  BSYNC.RECONVERGENT B0 ;  /* 0x0000000000007941 */ /* 0x000fea0003800200 */
.L_x_4:
[----:B------:R-:W-:Y:S04]  /*0330*/  BSSY.RECONVERGENT B0, `(.L_x_6) ;  /* 0x000000a000007945 */ /* 0x000fe80003800200 */
        /* <DEDUP_REMOVED lines=9> */
.L_x_7:
[----:B------:R-:W-:Y:S05]  /*03d0*/  BSYNC.RECONVERGENT B0 ;  /* 0x0000000000007941 */ /* 0x000fea0003800200 */
.L_x_6:
[----:B------:R-:W3:Y:S01]  /*03e0*/  LDCU.64 UR4, c[0x0][0x888] ;  /* 0x00011100ff0477ac */ /* 0x000ee20008000a00 */
[----:B------:R-:W-:Y:S02]  /*03f0*/  UISETP.EQ.U32.AND UP1, UPT, UR8, URZ, UPT ;  /* 0x000000ff0800728c */ /* 0x000fe4000bf22070 */
[----:B------:R-:W-:Y:S02]  /*0400*/  UPLOP3.LUT UP3, UPT, UPT, UPT, UPT, 0x80, 0x8 ;  /* 0x000000000008789c */ /* 0x000fe40003f6f070 */
[----:B---3--:R-:W-:-:S04]  /*0410*/  UISETP.NE.U32.AND UP0, UPT, UR4, URZ, UPT ;  /* 0x000000ff0400728c */ /* 0x008fc8000bf05070 */
[----:B------:R-:W-:-:S04]  /*0420*/  UISETP.NE.AND.EX UP0, UPT, UR5, URZ, UPT, UP0 ;  /* 0x000000ff0500728c */ /* 0x000fc8000bf05300 */
[----:B------:R-:W-:-:S04]  /*0430*/  UISETP.EQ.OR.EX UP2, UPT, UR9, URZ, !UP0, UP1 ;  /* 0x000000ff0900728c */ /* 0x000fc8000c742710 */
[----:B------:R-:W-:-:S06]  /*0440*/  UP2UR UR4, UPR, URZ, 0x4 ;  /* 0x00000004ff047883 */ /* 0x000fcc0008000000 */
[----:B------:R-:W-:Y:S01]  /*0450*/  MOV R56, UR4 ;  /* 0x0000000400387c02 */ /* 0x000fe20008000f00 */
[----:B------:R-:W-:Y:S06]  /*0460*/  BRA.U !UP2, `(.L_x_8) ;  /* 0x000000010a207547 */ /* 0x000fec000b800000 */
[----:B------:R-:W-:Y:S01]  /*0470*/  UISETP.NE.U32.AND UP1, UPT, UR8, URZ, UPT ;  /* 0x000000ff0800728c */ /* 0x000fe2000bf25070 */
[----:B-----5:R-:W-:Y:S01]  /*0480*/  FSETP.NEU.AND P0, PT, R26, RZ, PT ;  /* 0x000000ff1a00720b */ /* 0x020fe20003f0d000 */
[----:B------:R-:W-:Y:S02]  /*0490*/  USEL UR4, URZ, 0xffffffff, UP0 ;  /* 0xffffffffff047887 */ /* 0x000fe40008000000 */
[----:B------:R-:W-:-:S10]  /*04a0*/  UISETP.NE.AND.EX UP1, UPT, UR9, URZ, UPT, UP1 ;  /* 0x000000ff0900728c */ /* 0x000fd4000bf25310 */
[----:B------:R-:W-:Y:S01]  /*04b0*/  VOTEU.ANY UP0, P0 ;  /* 0x0000000000ff7886 */ /* 0x000fe20000000100 */
[----:B------:R-:W-:-:S04]  /*04c0*/  @!UP1 USEL UR4, URZ, 0xffffffff, UP0 ;  /* 0xffffffffff049887 */ /* 0x000fc80008000000 */
[----:B------:R-:W-:-:S04]  /*04d0*/  ULOP3.LUT UR4, UR4, 0x1, URZ, 0xc0, !UPT ;  /* 0x0000000104047892 */ /* 0x000fc8000f8ec0ff */
[----:B------:R-:W-:-:S11]  /*04e0*/  UISETP.NE.U32.AND UP3, UPT, UR4, 0x1, UPT ;  /* 0x000000010400788c */ /* 0x000fd6000bf65070 */
.L_x_8:
[----:B------:R-:W3:Y:S01]  /*04f0*/  SHFL.IDX PT, R2, R53, RZ, 0x1f ;  /* 0x00001fff35027589 */ /* 0x000ee200000e0000 */
[----:B------:R-:W-:-:S04]  /*0500*/  UISETP.NE.AND UP0, UPT, UR22, 0x2, UPT ;  /* 0x000000021600788c */ /* 0x000fc8000bf05270 */
[----:B------:R-:W-:Y:S01]  /*0510*/  USEL UR38, URZ, 0x1, UP0 ;  /* 0x00000001ff267887 */ /* 0x000fe20008000000 */
[----:B---3--:R-:W-:-:S13]  /*0520*/  ISETP.NE.AND P0, PT, R2, RZ, PT ;  /* 0x000000ff0200720c */ /* 0x008fda0003f05270 */
[----:B------:R-:W-:Y:S05]  /*0530*/  @P0 BRA `(.L_x_9) ;  /* 0x0000000000500947 */ /* 0x000fea0003800000 */
[----:B------:R-:W3:Y:S01]  /*0540*/  S2UR UR4, SR_CgaCtaId ;  /* 0x00000000000479c3 */ /* 0x000ee20000008800 */
[----:B------:R-:W-:Y:S01]  /*0550*/  UMOV UR5, 0x400 ;  /* 0x0000040000057882 */ /* 0x000fe20000000000 */
[----:B------:R-:W-:Y:S01]  /*0560*/  UMOV UR8, 0x1 ;  /* 0x0000000100087882 */ /* 0x000fe20000000000 */
[----:B------:R-:W-:Y:S01]  /*0570*/  UMOV UR6, 0x4 ;  /* 0x0000000400067882 */ /* 0x000fe20000000000 */
[----:B------:R-:W-:-:S04]  /*0580*/  UIADD3 UR8, UPT, UPT, -UR8, 0x100000, URZ ;  /* 0x0010000008087890 */ /* 0x000fc8000fffe1ff */
[----:B------:R-:W-:Y:S02]  /*0590*/  USHF.L.U32 UR9, UR8, 0xb, URZ ;  /* 0x0000000b08097899 */ /* 0x000fe400080006ff */
[----:B------:R-:W-:Y:S02]  /*05a0*/  USHF.L.U32 UR8, UR8, 0x1, URZ ;  /* 0x0000000108087899 */ /* 0x000fe400080006ff */
[----:B------:R-:W-:-:S04]  /*05b0*/  UIADD3 UR6, UPT, UPT, -UR6, 0x100000, URZ ;  /* 0x0010000006067890 */ /* 0x000fc8000fffe1ff */
[----:B------:R-:W-:Y:S02]  /*05c0*/  USHF.L.U32 UR7, UR6, 0xb, URZ ;  /* 0x0000000b06077899 */ /* 0x000fe400080006ff */
[----:B------:R-:W-:Y:S01]  /*05d0*/  USHF.L.U32 UR6, UR6, 0x1, URZ ;  /* 0x0000000106067899 */ /* 0x000fe200080006ff */
[----:B------:R-:W-:Y:S01]  /*05e0*/  ELECT P0, URZ, PT ;  /* 0x0000000000ff782f */ /* 0x000fe20003800000 */
[----:B---3--:R-:W-:Y:S01]  /*05f0*/  ULEA UR4, UR4, UR5, 0x18 ;  /* 0x0000000504047291 */ /* 0x008fe2000f8ec0ff */
[----:B------:R-:W3:Y:S11]  /*0600*/  FENCE.VIEW.ASYNC.S ;  /* 0x00000000000073c6 */ /* 0x000ef60000000000 */
[----:B---3--:R3:W4:Y:S01]  /*0610*/  SYNCS.EXCH.64 URZ, [UR4], UR8 ;  /* 0x0000000804ff75b2 */ /* 0x0087220008000100 */
[----:B------:R3:W1:Y:S01]  /*0620*/  SYNCS.EXCH.64 URZ, [UR4+0x18], UR6 ;  /* 0x0000180604ff75b2 */ /* 0x0006620008000100 */
[----:B------:R3:W1:Y:S01]  /*0630*/  SYNCS.EXCH.64 URZ, [UR4+0x8], UR8 ;  /* 0x0000080804ff75b2 */ /* 0x0006620008000100 */
[----:B------:R3:W1:Y:S01]  /*0640*/  SYNCS.EXCH.64 URZ, [UR4+0x20], UR6 ;  /* 0x0000200604ff75b2 */ /* 0x0006620008000100 */
[----:B------:R3:W1:Y:S01]  /*0650*/  SYNCS.EXCH.64 URZ, [UR4+0x10], UR8 ;  /* 0x0000100804ff75b2 */ /* 0x0006620008000100 */
[----:B------:R3:W1:Y:S01]  /*0660*/  SYNCS.EXCH.64 URZ, [UR4+0x28], UR6 ;  /* 0x0000280604ff75b2 */ /* 0x0006620008000100 */
[----:B------:R-:W-:Y:S01]  /*0670*/  NOP ;  /* 0x0000000000007918 */ /* 0x000fe20000000000 */
.L_x_9:
[----:B------:R-:W2:Y:S01]  /*0680*/  SHFL.IDX PT, R2, R53, RZ, 0x1f ;  /* 0x00001fff35027589 */ /* 0x000ea200000e0000 */
[----:B------:R-:W-:Y:S01]  /*0690*/  NOP ;  /* 0x0000000000007918 */ /* 0x000fe20000000000 */
[----:B--2---:R-:W-:-:S13]  /*06a0*/  ISETP.NE.AND P0, PT, R2, 0x1, PT ;  /* 0x000000010200780c */ /* 0x004fda0003f05270 */
[----:B------:R-:W-:Y:S05]  /*06b0*/  @P0 BRA `(.L_x_10) ;  /* 0x0000000000500947 */ /* 0x000fea0003800000 */
[----:B---3--:R-:W2:Y:S01]  /*06c0*/  S2UR UR4, SR_CgaCtaId ;  /* 0x00000000000479c3 */ /* 0x008ea20000008800 */
        /* <DEDUP_REMOVED lines=10> */
[----:B--2---:R-:W-:Y:S01]  /*0770*/  ULEA UR4, UR4, UR5, 0x18 ;  /* 0x0000000504047291 */ /* 0x004fe2000f8ec0ff */
[----:B------:R-:W2:Y:S11]  /*0780*/  FENCE.VIEW.ASYNC.S ;  /* 0x00000000000073c6 */ /* 0x000eb60000000000 */
[----:B--2---:R2:W3:Y:S01]  /*0790*/  SYNCS.EXCH.64 URZ, [UR4+0x30], UR8 ;  /* 0x0000300804ff75b2 */ /* 0x0044e20008000100 */
[----:B------:R2:W1:Y:S01]  /*07a0*/  SYNCS.EXCH.64 URZ, [UR4+0x48], UR6 ;  /* 0x0000480604ff75b2 */ /* 0x0004620008000100 */
[----:B------:R2:W1:Y:S01]  /*07b0*/  SYNCS.EXCH.64 URZ, [UR4+0x38], UR8 ;  /* 0x0000380804ff75b2 */ /* 0x0004620008000100 */
[----:B------:R2:W1:Y:S01]  /*07c0*/  SYNCS.EXCH.64 URZ, [UR4+0x50], UR6 ;  /* 0x0000500604ff75b2 */ /* 0x0004620008000100 */
[----:B------:R2:W1:Y:S01]  /*07d0*/  SYNCS.EXCH.64 URZ, [UR4+0x40], UR8 ;  /* 0x0000400804ff75b2 */ /* 0x0004620008000100 */
[----:B------:R2:W1:Y:S01]  /*07e0*/  SYNCS.EXCH.64 URZ, [UR4+0x58], UR6 ;  /* 0x0000580604ff75b2 */ /* 0x0004620008000100 */
[----:B------:R-:W-:Y:S01]  /*07f0*/  NOP ;  /* 0x0000000000007918 */ /* 0x000fe20000000000 */
.L_x_10:
[----:B------:R-:W4:Y:S01]  /*0800*/  SHFL.IDX PT, R2, R53, RZ, 0x1f ;  /* 0x00001fff35027589 */ /* 0x000f2200000e0000 */
[----:B------:R-:W-:Y:S01]  /*0810*/  NOP ;  /* 0x0000000000007918 */ /* 0x000fe20000000000 */
[----:B----4-:R-:W-:-:S13]  /*0820*/  ISETP.NE.AND P0, PT, R2, 0x3, PT ;  /* 0x000000030200780c */ /* 0x010fda0003f05270 */
[----:B------:R-:W-:Y:S05]  /*0830*/  @P0 BRA `(.L_x_11) ;  /* 0x0000000000300947 */ /* 0x000fea0003800000 */
[----:B--23--:R-:W2:Y:S01]  /*0840*/  S2UR UR6, SR_CgaCtaId ;  /* 0x00000000000679c3 */ /* 0x00cea20000008800 */
[----:B------:R-:W-:Y:S01]  /*0850*/  UMOV UR4, 0x400 ;  /* 0x0000040000047882 */ /* 0x000fe20000000000 */
[----:B------:R-:W-:Y:S01]  /*0860*/  UMOV UR5, 0x20 ;  /* 0x0000002000057882 */ /* 0x000fe20000000000 */
[----:B------:R-:W-:Y:S01]  /*0870*/  ELECT P0, URZ, PT ;  /* 0x0000000000ff782f */ /* 0x000fe20003800000 */
[----:B--2---:R-:W-:Y:S02]  /*0880*/  ULEA UR6, UR6, UR4, 0x18 ;  /* 0x0000000406067291 */ /* 0x004fe4000f8ec0ff */
[----:B------:R-:W-:-:S04]  /*0890*/  UIADD3 UR4, UPT, UPT, -UR5, 0x100000, URZ ;  /* 0x0010000005047890 */ /* 0x000fc8000fffe1ff */
[----:B------:R-:W-:Y:S02]  /*08a0*/  USHF.L.U32 UR5, UR4, 0xb, URZ ;  /* 0x0000000b04057899 */ /* 0x000fe400080006ff */
[----:B------:R-:W-:Y:S01]  /*08b0*/  USHF.L.U32 UR4, UR4, 0x1, URZ ;  /* 0x0000000104047899 */ /* 0x000fe200080006ff */
[----:B------:R-:W2:Y:S11]  /*08c0*/  FENCE.VIEW.ASYNC.S ;  /* 0x00000000000073c6 */ /* 0x000eb60000000000 */
[----:B--2---:R4:W2:Y:S01]  /*08d0*/  SYNCS.EXCH.64 URZ, [UR6+0x60], UR4 ;  /* 0x0000600406ff75b2 */ /* 0x0048a20008000100 */
[----:B------:R4:W3:Y:S02]  /*08e0*/  SYNCS.EXCH.64 URZ, [UR6+0x68], UR4 ;  /* 0x0000680406ff75b2 */ /* 0x0008e40008000100 */
[----:B----4-:R-:W-:Y:S01]  /*08f0*/  NOP ;  /* 0x0000000000007918 */ /* 0x010fe20000000000 */
.L_x_11:
[----:B------:R-:W4:Y:S01]  /*0900*/  SHFL.IDX PT, R2, R53, RZ, 0x1f ;  /* 0x00001fff35027589 */ /* 0x000f2200000e0000 */
[----:B------:R-:W-:Y:S01]  /*0910*/  NOP ;  /* 0x0000000000007918 */ /* 0x000fe20000000000 */
[----:B----4-:R-:W-:-:S13]  /*0920*/  ISETP.NE.AND P0, PT, R2, 0x4, PT ;  /* 0x000000040200780c */ /* 0x010fda0003f05270 */
[----:B------:R-:W-:Y:S05]  /*0930*/  @P0 BRA `(.L_x_12) ;  /* 0x00000000004c0947 */ /* 0x000fea0003800000 */
[----:B--23--:R-:W2:Y:S01]  /*0940*/  S2UR UR6, SR_CgaCtaId ;  /* 0x00000000000679c3 */ /* 0x00cea20000008800 */
[----:B------:R-:W-:Y:S01]  /*0950*/  UMOV UR4, 0x3a0 ;  /* 0x000003a000047882 */ /* 0x000fe20000000000 */
[----:B------:R-:W-:Y:S01]  /*0960*/  UMOV UR5, 0x400 ;  /* 0x0000040000057882 */ /* 0x000fe20000000000 */
[----:B------:R-:W-:Y:S01]  /*0970*/  USEL UR4, UR4, 0x320, UP3 ;  /* 0x0000032004047887 */ /* 0x000fe20009800000 */
[----:B------:R-:W-:Y:S01]  /*0980*/  UMOV UR8, 0x1 ;  /* 0x0000000100087882 */ /* 0x000fe20000000000 */
[----:B------:R-:W-:Y:S01]  /*0990*/  ELECT P0, URZ, PT ;  /* 0x0000000000ff782f */ /* 0x000fe20003800000 */
[----:B------:R-:W-:-:S04]  /*09a0*/  UIADD3 UR8, UPT, UPT, -UR8, 0x100000, URZ ;  /* 0x0010000008087890 */ /* 0x000fc8000fffe1ff */
[----:B------:R-:W-:Y:S02]  /*09b0*/  USHF.L.U32 UR9, UR8, 0xb, URZ ;  /* 0x0000000b08097899 */ /* 0x000fe400080006ff */
[----:B------:R-:W-:Y:S02]  /*09c0*/  USHF.L.U32 UR8, UR8, 0x1, URZ ;  /* 0x0000000108087899 */ /* 0x000fe400080006ff */
[----:B--2---:R-:W-:Y:S02]  /*09d0*/  ULEA UR6, UR6, UR5, 0x18 ;  /* 0x0000000506067291 */ /* 0x004fe4000f8ec0ff */
[----:B------:R-:W-:-:S04]  /*09e0*/  UIADD3 UR4, UPT, UPT, -UR4, 0x100000, URZ ;  /* 0x0010000004047890 */ /* 0x000fc8000fffe1ff */
[----:B------:R-:W-:Y:S02]  /*09f0*/  USHF.L.U32 UR5, UR4, 0xb, URZ ;  /* 0x0000000b04057899 */ /* 0x000fe400080006ff */
[----:B------:R-:W-:Y:S01]  /*0a00*/  USHF.L.U32 UR4, UR4, 0x1, URZ ;  /* 0x0000000104047899 */ /* 0x000fe200080006ff */
[----:B------:R-:W2:Y:S03]  /*0a10*/  FENCE.VIEW.ASYNC.S ;  /* 0x00000000000073c6 */ /* 0x000ea60000000000 */
[----:B--2---:R4:W2:Y:S08]  /*0a20*/  SYNCS.EXCH.64 URZ, [UR6+0x70], UR8 ;  /* 0x0000700806ff75b2 */ /* 0x0048b00008000100 */
[----:B------:R4:W3:Y:S01]  /*0a30*/  SYNCS.EXCH.64 URZ, [UR6+0x80], UR4 ;  /* 0x0000800406ff75b2 */ /* 0x0008e20008000100 */
[----:B------:R4:W1:Y:S01]  /*0a40*/  SYNCS.EXCH.64 URZ, [UR6+0x78], UR8 ;  /* 0x0000780806ff75b2 */ /* 0x0008620008000100 */
[----:B------:R4:W1:Y:S02]  /*0a50*/  SYNCS.EXCH.64 URZ, [UR6+0x88], UR4 ;  /* 0x0000880406ff75b2 */ /* 0x0008640008000100 */
[----:B----4-:R-:W-:Y:S01]  /*0a60*/  NOP ;  /* 0x0000000000007918 */ /* 0x010fe20000000000 */
.L_x_12:
[----:B------:R-:W4:Y:S01]  /*0a70*/  SHFL.IDX PT, R2, R53, RZ, 0x1f ;  /* 0x00001fff35027589 */ /* 0x000f2200000e0000 */
[----:B------:R-:W-:Y:S01]  /*0a80*/  NOP ;  /* 0x0000000000007918 */ /* 0x000fe20000000000 */
[----:B----4-:R-:W-:-:S13]  /*0a90*/  ISETP.NE.AND P0, PT, R2, 0x5, PT ;  /* 0x000000050200780c */ /* 0x010fda0003f05270 */
[----:B------:R-:W-:Y:S05]  /*0aa0*/  @P0 BRA `(.L_x_13) ;  /* 0x0000000000580947 */ /* 0x000fea0003800000 */
[----:B--23--:R-:W2:Y:S01]  /*0ab0*/  S2UR UR4, SR_CgaCtaId ;  /* 0x00000000000479c3 */ /* 0x00cea20000008800 */
        /* <DEDUP_REMOVED lines=12> */
[----:B--2---:R4:W2:Y:S01]  /*0b80*/  SYNCS.EXCH.64 URZ, [UR4+0x90], UR8 ;  /* 0x0000900804ff75b2 */ /* 0x0048a20008000100 */
[----:B------:R4:W3:Y:S01]  /*0b90*/  SYNCS.EXCH.64 URZ, [UR4+0xb0], UR6 ;  /* 0x0000b00604ff75b2 */ /* 0x0008e20008000100 */
[----:B------:R4:W1:Y:S01]  /*0ba0*/  SYNCS.EXCH.64 URZ, [UR4+0x98], UR8 ;  /* 0x0000980804ff75b2 */ /* 0x0008620008000100 */
[----:B------:R4:W1:Y:S01]  /*0bb0*/  SYNCS.EXCH.64 URZ, [UR4+0xb8], UR6 ;  /* 0x0000b80604ff75b2 */ /* 0x0008620008000100 */
[----:B------:R4:W1:Y:S01]  /*0bc0*/  SYNCS.EXCH.64 URZ, [UR4+0xa0], UR8 ;  /* 0x0000a00804ff75b2 */ /* 0x0008620008000100 */
[----:B------:R4:W1:Y:S01]  /*0bd0*/  SYNCS.EXCH.64 URZ, [UR4+0xc0], UR6 ;  /* 0x0000c00604ff75b2 */ /* 0x0008620008000100 */
[----:B------:R4:W1:Y:S01]  /*0be0*/  SYNCS.EXCH.64 URZ, [UR4+0xa8], UR8 ;  /* 0x0000a80804ff75b2 */ /* 0x0008620008000100 */
[----:B------:R4:W1:Y:S02]  /*0bf0*/  SYNCS.EXCH.64 URZ, [UR4+0xc8], UR6 ;  /* 0x0000c80604ff75b2 */ /* 0x0008640008000100 */
[----:B----4-:R-:W-:Y:S01]  /*0c00*/  NOP ;  /* 0x0000000000007918 */ /* 0x010fe20000000000 */
.L_x_13:
[----:B------:R-:W4:Y:S01]  /*0c10*/  SHFL.IDX PT, R2, R53, RZ, 0x1f ;  /* 0x00001fff35027589 */ /* 0x000f2200000e0000 */
[----:B------:R-:W1:Y:S01]  /*0c20*/  S2UR UR54, SR_CgaCtaId ;  /* 0x00000000003679c3 */ /* 0x000e620000008800 */
[----:B------:R-:W-:Y:S01]  /*0c30*/  NOP ;  /* 0x0000000000007918 */ /* 0x000fe20000000000 */
[----:B----4-:R-:W-:-:S13]  /*0c40*/  ISETP.NE.AND P0, PT, R2, 0x3, PT ;  /* 0x000000030200780c */ /* 0x010fda0003f05270 */
[----:B-1----:R-:W-:Y:S05]  /*0c50*/  @P0 BRA `(.L_x_14) ;  /* 0x0000000000340947 */ /* 0x002fea0003800000 */
[----:B--23--:R-:W-:Y:S01]  /*0c60*/  UMOV UR4, 0x400 ;  /* 0x0000040000047882 */ /* 0x00cfe20000000000 */
[----:B------:R-:W-:Y:S01]  /*0c70*/  UMOV UR6, 0x20 ;  /* 0x0000002000067882 */ /* 0x000fe20000000000 */
[----:B------:R-:W-:Y:S02]  /*0c80*/  ULEA UR4, UR54, UR4, 0x18 ;  /* 0x0000000436047291 */ /* 0x000fe4000f8ec0ff */
[----:B------:R-:W-:-:S04]  /*0c90*/  UIADD3 UR6, UPT, UPT, -UR6, 0x100000, URZ ;  /* 0x0010000006067890 */ /* 0x000fc8000fffe1ff */
[----:B------:R-:W-:Y:S02]  /*0ca0*/  USHF.L.U32 UR7, UR6, 0xb, URZ ;  /* 0x0000000b06077899 */ /* 0x000fe400080006ff */
[----:B------:R-:W-:Y:S01]  /*0cb0*/  USHF.L.U32 UR6, UR6, 0x1, URZ ;  /* 0x0000000106067899 */ /* 0x000fe200080006ff */
[----:B------:R-:W-:Y:S01]  /*0cc0*/  ELECT P0, URZ, PT ;  /* 0x0000000000ff782f */ /* 0x000fe20003800000 */
[----:B------:R-:W1:Y:S10]  /*0cd0*/  FENCE.VIEW.ASYNC.S ;  /* 0x00000000000073c6 */ /* 0x000e740000000000 */
[----:B-1----:R1:W4:Y:S01]  /*0ce0*/  SYNCS.EXCH.64 URZ, [UR4+0xd0], UR6 ;  /* 0x0000d00604ff75b2 */ /* 0x0023220008000100 */
[----:B------:R1:W2:Y:S01]  /*0cf0*/  SYNCS.EXCH.64 URZ, [UR4+0xe0], UR6 ;  /* 0x0000e00604ff75b2 */ /* 0x0002a20008000100 */
[----:B------:R1:W3:Y:S01]  /*0d00*/  SYNCS.EXCH.64 URZ, [UR4+0xd8], UR6 ;  /* 0x0000d80604ff75b2 */ /* 0x0002e20008000100 */
[----:B------:R1:W1:Y:S01]  /*0d10*/  SYNCS.EXCH.64 URZ, [UR4+0xe8], UR6 ;  /* 0x0000e80604ff75b2 */ /* 0x0002620008000100 */
[----:B------:R-:W-:Y:S01]  /*0d20*/  NOP ;  /* 0x0000000000007918 */ /* 0x000fe20000000000 */
.L_x_14:
[----:B-123--:R-:W1:Y:S01]  /*0d30*/  LDCU UR4, c[0x0][0x36c] ;  /* 0x00006d80ff0477ac */ /* 0x00ee620008000800 */
[----:B------:R-:W-:Y:S01]  /*0d40*/  ISETP.NE.OR P4, PT, R0, 0x2, !P4 ;  /* 0x000000020000780c */ /* 0x000fe20006785670 */
[----:B------:R-:W-:Y:S01]  /*0d50*/  NOP ;  /* 0x0000000000007918 */ /* 0x000fe20000000000 */
[----:B------:R-:W-:Y:S01]  /*0d60*/  LOP3.LUT R0, R63, 0x1f, RZ, 0xc0, !PT ;  /* 0x0000001f3f007812 */ /* 0x000fe200078ec0ff */
[----:B------:R-:W-:Y:S02]  /*0d70*/  UISETP.NE.AND UP4, UPT, UR22, URZ, UPT ;  /* 0x000000ff1600728c */ /* 0x000fe4000bf85270 */
[----:B-1----:R-:W-:-:S09]  /*0d80*/  UISETP.EQ.U32.AND UP5, UPT, UR4, 0x1, UPT ;  /* 0x000000010400788c */ /* 0x002fd2000bfa2070 */
[----:B------:R-:W-:Y:S05]  /*0d90*/  BRA.U !UP5, `(.L_x_15) ;  /* 0x000000010d087547 */ /* 0x000fea000b800000 */
[----:B----4-:R-:W-:Y:S01]  /*0da0*/  UCGABAR_ARV ;  /* 0x00000000000079c7 */ /* 0x010fe20008000000 */
[----:B------:R-:W-:Y:S05]  /*0db0*/  BRA `(.L_x_16) ;  /* 0x0000000000047947 */ /* 0x000fea0003800000 */
.L_x_15:
[----:B----4-:R-:W-:Y:S01]  /*0dc0*/  NOP ;  /* 0x0000000000007918 */ /* 0x010fe20000000000 */
.L_x_16:
[----:B------:R-:W1:Y:S01]  /*0dd0*/  S2UR UR7, SR_CTAID.X ;  /* 0x00000000000779c3 */ /* 0x000e620000002500 */
[----:B------:R-:W-:-:S05]  /*0de0*/  CS2R.32 R55, SR_CgaSize ;  /* 0x0000000000377805 */ /* 0x000fca0000008a00 */
[----:B------:R-:W-:-:S05]  /*0df0*/  IMAD R55, R55, -0xa0, RZ ;  /* 0xffffff6037377824 */ /* 0x000fca00078e02ff */
[----:B------:R-:W-:-:S14]  /*0e00*/  R2UR UR5, R55 ;  /* 0x00000000370572ca */ /* 0x000fdc00000e0000 */
[----:B------:R-:W2:Y:S01]  /*0e10*/  LDCU UR5, c[0x0][UR5+0x2b0] ;  /* 0x00005600050577ac */ /* 0x000ea20008000800 */
[----:B------:R-:W-:-:S05]  /*0e20*/  CS2R.32 R55, SR_CgaSize ;  /* 0x0000000000377805 */ /* 0x000fca0000008a00 */
[----:B------:R-:W-:-:S05]  /*0e30*/  IMAD R55, R55, -0xa0, RZ ;  /* 0xffffff6037377824 */ /* 0x000fca00078e02ff */
[----:B------:R-:W-:-:S14]  /*0e40*/  R2UR UR4, R55 ;  /* 0x00000000370472ca */ /* 0x000fdc00000e0000 */
[----:B------:R-:W3:Y:S01]  /*0e50*/  LDCU UR4, c[0x0][UR4+0x2b4] ;  /* 0x00005680040477ac */ /* 0x000ee20008000800 */
[----:B------:R-:W4:Y:S01]  /*0e60*/  S2UR UR8, SR_CTAID.Y ;  /* 0x00000000000879c3 */ /* 0x000f220000002600 */
[----:B------:R-:W-:-:S05]  /*0e70*/  CS2R.32 R55, SR_CgaSize ;  /* 0x0000000000377805 */ /* 0x000fca0000008a00 */
[----:B------:R-:W-:-:S05]  /*0e80*/  IMAD R55, R55, -0xa0, RZ ;  /* 0xffffff6037377824 */ /* 0x000fca00078e02ff */
[----:B------:R-:W-:-:S14]  /*0e90*/  R2UR UR9, R55 ;  /* 0x00000000370972ca */ /* 0x000fdc00000e0000 */
[----:B------:R-:W3:Y:S01]  /*0ea0*/  LDCU UR9, c[0x0][UR9+0x2a0] ;  /* 0x00005400090977ac */ /* 0x000ee20008000800 */
[----:B------:R-:W-:-:S05]  /*0eb0*/  CS2R.32 R55, SR_CgaSize ;  /* 0x0000000000377805 */ /* 0x000fca0000008a00 */
[----:B------:R-:W-:-:S05]  /*0ec0*/  IMAD R55, R55, -0xa0, RZ ;  /* 0xffffff6037377824 */ /* 0x000fca00078e02ff */
[----:B------:R-:W-:-:S14]  /*0ed0*/  R2UR UR10, R55 ;  /* 0x00000000370a72ca */ /* 0x000fdc00000e0000 */
[----:B------:R-:W3:Y:S01]  /*0ee0*/  LDCU UR10, c[0x0][UR10+0x2a4] ;  /* 0x000054800a0a77ac */ /* 0x000ee20008000800 */
[----:B------:R-:W3:Y:S01]  /*0ef0*/  S2UR UR60, SR_CTAID.Z ;  /* 0x00000000003c79c3 */ /* 0x000ee20000002700 */
[----:B------:R-:W3:Y:S01]  /*0f00*/  LDCU UR23, c[0x0][0xb24] ;  /* 0x00016480ff1777ac */ /* 0x000ee20008000800 */
[----:B------:R-:W3:Y:S01]  /*0f10*/  LDCU UR39, c[0x0][0xb24] ;  /* 0x00016480ff2777ac */ /* 0x000ee20008000800 */
[----:B-1----:R-:W-:Y:S01]  /*0f20*/  I2FP.F32.U32 R3, UR7 ;  /* 0x0000000700037c45 */ /* 0x002fe20008201000 */
[----:B------:R-:W1:Y:S04]  /*0f30*/  LDCU UR26, c[0x0][0xb30] ;  /* 0x00016600ff1a77ac */ /* 0x000e680008000800 */
[----:B--2---:R-:W-:Y:S01]  /*0f40*/  FMUL R3, R3, UR5 ;  /* 0x0000000503037c20 */ /* 0x004fe20008400000 */
[----:B------:R-:W-:Y:S01]  /*0f50*/  USHF.L.U32 UR37, UR54, 0x9, URZ ;  /* 0x0000000936257899 */ /* 0x000fe200080006ff */
[----:B----4-:R-:W-:Y:S01]  /*0f60*/  I2FP.F32.U32 R2, UR8 ;  /* 0x0000000800027c45 */ /* 0x010fe20008201000 */
[----:B------:R-:W-:Y:S01]  /*0f70*/  UMOV UR25, UR7 ;  /* 0x0000000700197c82 */ /* 0x000fe20008000000 */
[----:B------:R-:W-:-:S02]  /*0f80*/  UMOV UR27, UR8 ;  /* 0x00000008001b7c82 */ /* 0x000fc40008000000 */
[----:B------:R-:W2:Y:S01]  /*0f90*/  F2I.U32.TRUNC.NTZ R3, R3 ;  /* 0x0000000300037305 */ /* 0x000ea2000020f000 */
[----:B---3--:R-:W-:Y:S01]  /*0fa0*/  UISETP.GE.AND UP2, UPT, UR23, 0x1, UPT ;  /* 0x000000011700788c */ /* 0x008fe2000bf46270 */
[----:B------:R-:W-:-:S06]  /*0fb0*/  FMUL R2, R2, UR4 ;  /* 0x0000000402027c20 */ /* 0x000fcc0008400000 */
[----:B------:R-:W3:Y:S01]  /*0fc0*/  F2I.U32.TRUNC.NTZ R2, R2 ;  /* 0x0000000200027305 */ /* 0x000ee2000020f000 */
[----:B--2---:R-:W-:Y:S02]  /*0fd0*/  R2UR UR4, R3 ;  /* 0x00000000030472ca */ /* 0x004fe400000e0000 */
[----:B---3--:R-:W-:Y:S02]  /*0fe0*/  R2UR UR6, R2 ;  /* 0x00000000020672ca */ /* 0x008fe400000e0000 */
[----:B------:R-:W-:-:S09]  /*0ff0*/  PRMT R2, RZ, 0x7610, R2 ;  /* 0x00007610ff027816 */ /* 0x000fd20000000002 */
[----:B------:R-:W-:-:S04]  /*1000*/  UIADD3 UR5, UPT, UPT, -UR4, URZ, URZ ;  /* 0x000000ff04057290 */ /* 0x000fc8000fffe1ff */
[----:B------:R-:W-:Y:S02]  /*1010*/  UIMAD UR5, UR9, UR5, UR7 ;  /* 0x00000005090572a4 */ /* 0x000fe4000f8e0207 */
[----:B------:R-:W-:-:S04]  /*1020*/  UIADD3 UR4, UPT, UPT, -UR6, URZ, URZ ;  /* 0x000000ff06047290 */ /* 0x000fc8000fffe1ff */
[----:B------:R-:W-:Y:S01]  /*1030*/  IMAD.U32 R55, RZ, RZ, UR5 ;  /* 0x00000005ff377e24 */ /* 0x000fe2000f8e00ff */
[----:B------:R-:W-:-:S06]  /*1040*/  UIMAD UR4, UR10, UR4, UR8 ;  /* 0x000000040a0472a4 */ /* 0x000fcc000f8e0208 */
[----:B------:R-:W-:Y:S01]  /*1050*/  IMAD.U32 R54, RZ, RZ, UR4 ;  /* 0x00000004ff367e24 */ /* 0x000fe2000f8e00ff */
[----:B-1----:R-:W-:Y:S06]  /*1060*/  BRA.U UP4, `(.L_x_17) ;  /* 0x0000000104487547 */ /* 0x002fec000b800000 */
[----:B------:R-:W-:Y:S02]  /*1070*/  R2UR UR4, R54 ;  /* 0x00000000360472ca */ /* 0x000fe400000e0000 */
[----:B------:R-:W-:-:S11]  /*1080*/  R2UR UR6, R55 ;  /* 0x00000000370672ca */ /* 0x000fd600000e0000 */
[----:B------:R-:W-:Y:S02]  /*1090*/  UISETP.NE.AND UP0, UPT, UR4, URZ, UPT ;  /* 0x000000ff0400728c */ /* 0x000fe4000bf05270 */
[----:B------:R-:W-:Y:S02]  /*10a0*/  UISETP.NE.AND UP1, UPT, UR4, 0x1, UPT ;  /* 0x000000010400788c */ /* 0x000fe4000bf25270 */
[----:B------:R-:W-:Y:S02]  /*10b0*/  UISETP.EQ.OR UP0, UPT, UR6, URZ, !UP0 ;  /* 0x000000ff0600728c */ /* 0x000fe4000c702670 */
[----:B------:R-:W-:Y:S02]  /*10c0*/  USEL UR5, URZ, 0x2, UP1 ;  /* 0x00000002ff057887 */ /* 0x000fe40008800000 */
[----:B------:R-:W-:Y:S02]  /*10d0*/  USEL UR8, URZ, 0x1, !UP0 ;  /* 0x00000001ff087887 */ /* 0x000fe4000c000000 */
[----:B------:R-:W-:-:S02]  /*10e0*/  UISETP.NE.AND UP0, UPT, UR4, 0x2, UPT ;  /* 0x000000020400788c */ /* 0x000fc4000bf05270 */
[----:B------:R-:W-:Y:S02]  /*10f0*/  UISETP.NE.AND UP1, UPT, UR4, 0x3, UPT ;  /* 0x000000030400788c */ /* 0x000fe4000bf25270 */
[----:B------:R-:W-:Y:S02]  /*1100*/  USEL UR4, URZ, 0x4, UP0 ;  /* 0x00000004ff047887 */ /* 0x000fe40008000000 */
[----:B------:R-:W-:Y:S02]  /*1110*/  UISETP.NE.AND UP0, UPT, UR6, URZ, UPT ;  /* 0x000000ff0600728c */ /* 0x000fe4000bf05270 */
[----:B------:R-:W-:Y:S02]  /*1120*/  USEL UR6, URZ, 0x8, UP1 ;  /* 0x00000008ff067887 */ /* 0x000fe40008800000 */
[----:B------:R-:W-:Y:S02]  /*1130*/  USEL UR7, UR5, 0x2, UP0 ;  /* 0x0000000205077887 */ /* 0x000fe40008000000 */
[----:B------:R-:W-:-:S02]  /*1140*/  USEL UR4, UR4, 0x4, UP0 ;  /* 0x0000000404047887 */ /* 0x000fc40008000000 */
[----:B------:R-:W-:Y:S02]  /*1150*/  USEL UR5, UR6, 0x8, UP0 ;  /* 0x0000000806057887 */ /* 0x000fe40008000000 */
[----:B------:R-:W-:-:S04]  /*1160*/  UIADD3 UR4, UPT, UPT, UR4, UR7, UR8 ;  /* 0x0000000704047290 */ /* 0x000fc8000fffe008 */
[----:B------:R-:W-:-:S06]  /*1170*/  UIADD3 UR4, UPT, UPT, UR4, UR5, URZ ;  /* 0x0000000504047290 */ /* 0x000fcc000fffe0ff */
[----:B------:R-:W-:Y:S02]  /*1180*/  IMAD.U32 R2, RZ, RZ, UR4 ;  /* 0x00000004ff027e24 */ /* 0x000fe4000f8e00ff */
.L_x_17:
[----:B------:R-:W-:Y:S05]  /*1190*/  BRA.U !UP2, `(.L_x_18) ;  /* 0x000000010ad47547 */ /* 0x000fea000b800000 */
[----:B------:R-:W1:Y:S01]  /*11a0*/  LDCU.128 UR12, c[0x0][0xb10] ;  /* 0x00016200ff0c77ac */ /* 0x000e620008000c00 */
[----:B------:R-:W2:Y:S01]  /*11b0*/  LDCU UR6, c[0x0][0x370] ;  /* 0x00006e00ff0677ac */ /* 0x000ea20008000800 */
[----:B------:R-:W3:Y:S01]  /*11c0*/  LDCU UR5, c[0x0][0x374] ;  /* 0x00006e80ff0577ac */ /* 0x000ee20008000800 */
[----:B------:R-:W4:Y:S01]  /*11d0*/  LDCU UR24, c[0x0][0xb0c] ;  /* 0x00016180ff1877ac */ /* 0x000f220008000800 */
[----:B------:R-:W4:Y:S01]  /*11e0*/  LDCU UR4, c[0x0][0xb20] ;  /* 0x00016400ff0477ac */ /* 0x000f220008000800 */
[----:B------:R-:W4:Y:S01]  /*11f0*/  LDCU.64 UR8, c[0x0][0xb28] ;  /* 0x00016500ff0877ac */ /* 0x000f220008000a00 */
[----:B-1----:R-:W-:Y:S02]  /*1200*/  UISETP.NE.AND UP0, UPT, UR14, 0x1, UPT ;  /* 0x000000010e00788c */ /* 0x002fe4000bf05270 */
[----:B---3--:R-:W-:Y:S02]  /*1210*/  UIMAD.WIDE.U32 UR10, UR5, UR15, URZ ;  /* 0x0000000f050a72a5 */ /* 0x008fe4000f8e00ff */
[----:B--2---:R-:W-:-:S02]  /*1220*/  UIMAD.WIDE.U32 UR18, UR6, UR12, URZ ;  /* 0x0000000c061272a5 */ /* 0x004fc4000f8e00ff */
[----:B----4-:R-:W-:Y:S02]  /*1230*/  UISETP.NE.AND UP1, UPT, UR24, 0x1, UPT ;  /* 0x000000011800788c */ /* 0x010fe4000bf25270 */
[----:B------:R-:W-:Y:S01]  /*1240*/  UISETP.NE.AND UP2, UPT, UR23, 0x1, UPT ;  /* 0x000000011700788c */ /* 0x000fe2000bf45270 */
[----:B------:R-:W-:Y:S02]  /*1250*/  UMOV UR10, UR11 ;  /* 0x0000000b000a7c82 */ /* 0x000fe40008000000 */
[----:B------:R-:W-:Y:S01]  /*1260*/  UMOV UR18, UR19 ;  /* 0x0000001300127c82 */ /* 0x000fe20008000000 */
[----:B------:R-:W-:Y:S02]  /*1270*/  @UP0 USHF.R.U32.HI UR5, URZ, UR4, UR10 ;  /* 0x00000004ff050299 */ /* 0x000fe4000801160a */
[----:B------:R-:W-:Y:S02]  /*1280*/  UIMAD.WIDE.U32 UR20, UR27, UR15, URZ ;  /* 0x0000000f1b1472a5 */ /* 0x000fe4000f8e00ff */
[----:B------:R-:W-:-:S02]  /*1290*/  UIMAD.WIDE.U32 UR10, UR5, UR8, URZ ;  /* 0x00000008050a72a5 */ /* 0x000fc4000f8e00ff */
[----:B------:R-:W-:Y:S02]  /*12a0*/  @UP1 USHF.R.U32.HI UR6, URZ, UR13, UR18 ;  /* 0x0000000dff061299 */ /* 0x000fe40008011612 */
[----:B------:R-:W-:Y:S02]  /*12b0*/  UIMAD.WIDE.U32 UR16, UR25, UR12, URZ ;  /* 0x0000000c191072a5 */ /* 0x000fe4000f8e00ff */
[----:B------:R-:W-:Y:S01]  /*12c0*/  UIMAD.WIDE.U32 UR18, UR6, UR8, URZ ;  /* 0x00000008061272a5 */ /* 0x000fe2000f8e00ff */
[----:B------:R-:W-:Y:S01]  /*12d0*/  UMOV UR20, UR21 ;  /* 0x0000001500147c82 */ /* 0x000fe20008000000 */
[----:B------:R-:W-:Y:S01]  /*12e0*/  UMOV UR10, UR11 ;  /* 0x0000000b000a7c82 */ /* 0x000fe20008000000 */
[----:B------:R-:W-:Y:S02]  /*12f0*/  USHF.R.U32.HI UR20, URZ, UR4, UR20 ;  /* 0x00000004ff147299 */ /* 0x000fe40008011614 */
[----:B------:R-:W-:Y:S02]  /*1300*/  @UP2 USHF.R.U32.HI UR5, URZ, UR9, UR10 ;  /* 0x00000009ff052299 */ /* 0x000fe4000801160a */
[----:B------:R-:W-:Y:S01]  /*1310*/  UMOV UR7, UR19 ;  /* 0x0000001300077c82 */ /* 0x000fe20008000000 */
[----:B------:R-:W-:Y:S01]  /*1320*/  UMOV UR16, UR17 ;  /* 0x0000001100107c82 */ /* 0x000fe20008000000 */
[----:B------:R-:W-:-:S02]  /*1330*/  @UP2 USHF.R.U32.HI UR6, URZ, UR9, UR7 ;  /* 0x00000009ff062299 */ /* 0x000fc40008011607 */
[----:B------:R-:W-:Y:S02]  /*1340*/  USHF.R.U32.HI UR13, URZ, UR13, UR16 ;  /* 0x0000000dff0d7299 */ /* 0x000fe40008011610 */
[----:B------:R-:W-:Y:S02]  /*1350*/  USEL UR4, UR27, UR20, !UP0 ;  /* 0x000000141b047287 */ /* 0x000fe4000c000000 */
[----:B------:R-:W-:Y:S02]  /*1360*/  UIMAD UR7, UR5, UR23, URZ ;  /* 0x00000017050772a4 */ /* 0x000fe4000f8e02ff */
[----:B------:R-:W-:Y:S02]  /*1370*/  USEL UR5, UR25, UR13, !UP1 ;  /* 0x0000000d19057287 */ /* 0x000fe4000c800000 */
[----:B------:R-:W-:Y:S02]  /*1380*/  UIMAD UR12, UR6, UR23, URZ ;  /* 0x00000017060c72a4 */ /* 0x000fe4000f8e02ff */
[----:B------:R-:W-:-:S02]  /*1390*/  UISETP.GE.AND UP0, UPT, UR4, UR7, UPT ;  /* 0x000000070400728c */ /* 0x000fc4000bf06270 */
[----:B------:R-:W-:Y:S02]  /*13a0*/  UIMAD.WIDE.U32 UR10, UR4, UR8, URZ ;  /* 0x00000008040a72a5 */ /* 0x000fe4000f8e00ff */
[----:B------:R-:W-:Y:S02]  /*13b0*/  UISETP.GE.OR UP0, UPT, UR5, UR12, UP0 ;  /* 0x0000000c0500728c */ /* 0x000fe40008706670 */
[----:B------:R-:W-:Y:S02]  /*13c0*/  UIMAD.WIDE.U32 UR12, UR5, UR8, URZ ;  /* 0x00000008050c72a5 */ /* 0x000fe4000f8e00ff */
[----:B------:R-:W-:Y:S01]  /*13d0*/  UIADD3 UR10, UPT, UPT, -UR4, URZ, URZ ;  /* 0x000000ff040a7290 */ /* 0x000fe2000fffe1ff */
[----:B------:R-:W-:Y:S01]  /*13e0*/  UMOV UR8, UR11 ;  /* 0x0000000b00087c82 */ /* 0x000fe20008000000 */
[----:B------:R-:W-:Y:S02]  /*13f0*/  UIADD3 UR11, UPT, UPT, -UR5, URZ, URZ ;  /* 0x000000ff050b7290 */ /* 0x000fe4000fffe1ff */
[----:B------:R-:W-:-:S03]  /*1400*/  USHF.R.U32.HI UR8, URZ, UR9, UR8 ;  /* 0x00000009ff087299 */ /* 0x000fc60008011608 */
[----:B------:R-:W-:Y:S01]  /*1410*/  @!UP0 UMOV UR7, UR13 ;  /* 0x0000000d00078c82 */ /* 0x000fe20008000000 */
[----:B------:R-:W-:Y:S02]  /*1420*/  UIMAD UR27, UR14, UR10, UR27 ;  /* 0x0000000a0e1b72a4 */ /* 0x000fe4000f8e021b */
[----:B------:R-:W-:Y:S02]  /*1430*/  USEL UR8, UR4, UR8, !UP2 ;  /* 0x0000000804087287 */ /* 0x000fe4000d000000 */
[----:B------:R-:W-:Y:S02]  /*1440*/  @!UP0 USHF.R.U32.HI UR7, URZ, UR9, UR7 ;  /* 0x00000009ff078299 */ /* 0x000fe40008011607 */
[----:B------:R-:W-:Y:S02]  /*1450*/  UIADD3 UR9, UPT, UPT, -UR8, URZ, URZ ;  /* 0x000000ff08097290 */ /* 0x000fe4000fffe1ff */
[----:B------:R-:W-:Y:S02]  /*1460*/  @!UP0 USEL UR7, UR5, UR7, !UP2 ;  /* 0x0000000705078287 */ /* 0x000fe4000d000000 */
[----:B------:R-:W-:-:S02]  /*1470*/  UIMAD UR9, UR23, UR9, UR4 ;  /* 0x00000009170972a4 */ /* 0x000fc4000f8e0204 */
[----:B------:R-:W-:Y:S02]  /*1480*/  @!UP0 UIADD3 UR8, UPT, UPT, UR8, -UR7, URZ ;  /* 0x8000000708088290 */ /* 0x000fe4000fffe0ff */
[----:B------:R-:W-:Y:S02]  /*1490*/  @!UP0 UIMAD UR6, UR9, UR6, UR7 ;  /* 0x00000006090682a4 */ /* 0x000fe4000f8e0207 */
[----:B------:R-:W-:Y:S02]  /*14a0*/  @!UP0 UIMAD UR4, UR8, UR23, UR5 ;  /* 0x00000017080482a4 */ /* 0x000fe4000f8e0205 */
[----:B------:R-:W-:Y:S02]  /*14b0*/  UIMAD UR25, UR24, UR11, UR25 ;  /* 0x0000000b181972a4 */ /* 0x000fe4000f8e0219 */
[----:B------:R-:W-:Y:S01]  /*14c0*/  UIMAD UR27, UR4, UR14, UR27 ;  /* 0x0000000e041b72a4 */ /* 0x000fe2000f8e021b */
[----:B------:R-:W-:Y:S02]  /*14d0*/  @!UP0 UMOV UR5, UR6 ;  /* 0x0000000600058c82 */ /* 0x000fe40008000000 */
[----:B------:R-:W-:-:S12]  /*14e0*/  UIMAD UR25, UR5, UR24, UR25 ;  /* 0x00000018051972a4 */ /* 0x000fd8000f8e0219 */
.L_x_18:
[----:B------:R-:W-:Y:S02]  /*14f0*/  UISETP.NE.AND UP1, UPT, UR26, 0x1, UPT ;  /* 0x000000011a00788c */ /* 0x000fe4000bf25270 */
[----:B------:R-:W-:Y:S02]  /*1500*/  UISETP.NE.AND UP0, UPT, UR22, 0x2, UPT ;  /* 0x000000021600788c */ /* 0x000fe4000bf05270 */
[----:B------:R-:W-:-:S05]  /*1510*/  ULOP3.LUT UR37, UR37, 0x600, URZ, 0xc0, !UPT ;  /* 0x0000060025257892 */ /* 0x000fca000f8ec0ff */
[----:B------:R-:W-:Y:S07]  /*1520*/  BRA.U UP1, `(.L_x_19) ;  /* 0x0000000101447547 */ /* 0x000fee000b800000 */
[----:B------:R-:W1:Y:S01]  /*1530*/  LDCU.128 UR8, c[0x0][0xb10] ;  /* 0x00016200ff0877ac */ /* 0x000e620008000c00 */
[----:B------:R-:W2:Y:S01]  /*1540*/  LDCU UR12, c[0x0][0xb0c] ;  /* 0x00016180ff0c77ac */ /* 0x000ea20008000800 */
[----:B------:R-:W3:Y:S01]  /*1550*/  LDCU UR13, c[0x0][0xb20] ;  /* 0x00016400ff0d77ac */ /* 0x000ee20008000800 */
[----:B-1----:R-:W-:Y:S02]  /*1560*/  UIMAD.WIDE.U32 UR6, UR25, UR8, URZ ;  /* 0x00000008190672a5 */ /* 0x002fe4000f8e00ff */
[----:B------:R-:W-:Y:S02]  /*1570*/  UIMAD.WIDE.U32 UR4, UR27, UR11, URZ ;  /* 0x0000000b1b0472a5 */ /* 0x000fe4000f8e00ff */
[----:B--2---:R-:W-:Y:S02]  /*1580*/  UISETP.NE.AND UP2, UPT, UR12, 0x1, UPT ;  /* 0x000000010c00788c */ /* 0x004fe4000bf45270 */
[----:B------:R-:W-:Y:S01]  /*1590*/  UISETP.NE.AND UP1, UPT, UR10, 0x1, UPT ;  /* 0x000000010a00788c */ /* 0x000fe2000bf25270 */
[----:B------:R-:W-:-:S02]  /*15a0*/  UMOV UR6, UR7 ;  /* 0x0000000700067c82 */ /* 0x000fc40008000000 */
[----:B------:R-:W-:Y:S01]  /*15b0*/  UMOV UR4, UR5 ;  /* 0x0000000500047c82 */ /* 0x000fe20008000000 */
[----:B------:R-:W-:Y:S02]  /*15c0*/  USHF.R.U32.HI UR6, URZ, UR9, UR6 ;  /* 0x00000009ff067299 */ /* 0x000fe40008011606 */
[----:B---3--:R-:W-:Y:S02]  /*15d0*/  USHF.R.U32.HI UR4, URZ, UR13, UR4 ;  /* 0x0000000dff047299 */ /* 0x008fe40008011604 */
[----:B------:R-:W-:Y:S02]  /*15e0*/  USEL UR5, UR25, UR6, !UP2 ;  /* 0x0000000619057287 */ /* 0x000fe4000d000000 */
[----:B------:R-:W-:-:S04]  /*15f0*/  USEL UR4, UR27, UR4, !UP1 ;  /* 0x000000041b047287 */ /* 0x000fc8000c800000 */
[----:B------:R-:W-:Y:S02]  /*1600*/  UIADD3 UR6, UPT, UPT, UR5, -UR4, URZ ;  /* 0x8000000405067290 */ /* 0x000fe4000fffe0ff */
[----:B------:R-:W-:Y:S02]  /*1610*/  UIADD3 UR4, UPT, UPT, -UR5, UR4, URZ ;  /* 0x0000000405047290 */ /* 0x000fe4000fffe1ff */
[----:B------:R-:W-:Y:S02]  /*1620*/  UIMAD UR27, UR6, UR10, UR27 ;  /* 0x0000000a061b72a4 */ /* 0x000fe4000f8e021b */
[----:B------:R-:W-:-:S12]  /*1630*/  UIMAD UR25, UR4, UR12, UR25 ;  /* 0x0000000c041972a4 */ /* 0x000fd8000f8e0219 */
.L_x_19:
[----:B------:R-:W-:Y:S05]  /*1640*/  BRA.U !UP5, `(.L_x_20) ;  /* 0x000000010d0c7547 */ /* 0x000fea000b800000 */
[----:B------:R-:W-:Y:S01]  /*1650*/  UCGABAR_WAIT ;  /* 0x0000000000007dc7 */ /* 0x000fe20008000000 */
[----:B------:R-:W-:Y:S01]  /*1660*/  CCTL.IVALL ;  /* 0x00000000ff00798f */ /* 0x000fe20002000000 */
[----:B------:R-:W-:Y:S05]  /*1670*/  BRA `(.L_x_21) ;  /* 0x0000000000047947 */ /* 0x000fea0003800000 */
.L_x_20:
[----:B------:R-:W-:Y:S06]  /*1680*/  BAR.SYNC.DEFER_BLOCKING 0x0 ;  /* 0x0000000000007b1d */ /* 0x000fec0000010000 */
.L_x_21:
[----:B------:R-:W-:Y:S05]  /*1690*/  BRA.U UP0, `(.L_x_22) ;  /* 0x0000001500d87547 */ /* 0x000fea000b800000 */
[----:B------:R-:W1:Y:S01]  /*16a0*/  LDCU UR6, c[0x0][0x38c] ;  /* 0x00007180ff0677ac */ /* 0x000e620008000800 */
[----:B------:R-:W-:Y:S01]  /*16b0*/  PLOP3.LUT P2, PT, PT, PT, UP3, 0x80, 0x8 ;  /* 0x000000000008781c */ /* 0x000fe20003f4f038 */
[----:B------:R-:W-:Y:S01]  /*16c0*/  IMAD.MOV.U32 R12, RZ, RZ, 0x1 ;  /* 0x00000001ff0c7424 */ /* 0x000fe200078e00ff */
[----:B------:R-:W-:Y:S01]  /*16d0*/  ISETP.EQ.OR P3, PT, R0, RZ, P4 ;  /* 0x000000ff0000720c */ /* 0x000fe20002762670 */
[----:B------:R-:W-:Y:S01]  /*16e0*/  UISETP.NE.AND UP1, UPT, UR22, URZ, UPT ;  /* 0x000000ff1600728c */ /* 0x000fe2000bf25270 */
[----:B------:R-:W-:Y:S02]  /*16f0*/  PLOP3.LUT P2, PT, P2, PT, PT, 0x8, 0x80 ;  /* 0x000000000080781c */ /* 0x000fe4000174e170 */
[----:B------:R-:W-:Y:S01]  /*1700*/  CS2R R10, SRZ ;  /* 0x00000000000a7805 */ /* 0x000fe2000001ff00 */
[----:B------:R-:W-:Y:S01]  /*1710*/  IMAD.MOV.U32 R9, RZ, RZ, RZ ;  /* 0x000000ffff097224 */ /* 0x000fe200078e00ff */
[----:B------:R-:W2:Y:S01]  /*1720*/  LDCU UR61, c[0x0][0x370] ;  /* 0x00006e00ff3d77ac */ /* 0x000ea20008000800 */
[----:B------:R-:W-:Y:S01]  /*1730*/  IMAD.MOV.U32 R8, RZ, RZ, 0x1 ;  /* 0x00000001ff087424 */ /* 0x000fe200078e00ff */
[----:B------:R-:W3:Y:S01]  /*1740*/  LDCU.64 UR46, c[0x0][0x348] ;  /* 0x00006900ff2e77ac */ /* 0x000ee20008000a00 */
[----:B------:R-:W-:-:S02]  /*1750*/  USHF.R.U32.HI UR65, URZ, 0x5, UR37 ;  /* 0x00000005ff417899 */ /* 0x000fc40008011625 */
[----:B-1----:R-:W-:Y:S02]  /*1760*/  UIADD3 UR5, UPT, UPT, UR6, 0x7f, URZ ;  /* 0x0000007f06057890 */ /* 0x002fe4000fffe0ff */
[----:B------:R-:W-:Y:S02]  /*1770*/  UIADD3 UR66, UPT, UPT, UR6, 0xfe, URZ ;  /* 0x000000fe06427890 */ /* 0x000fe4000fffe0ff */
[----:B------:R-:W-:Y:S01]  /*1780*/  USHF.R.S32.HI UR4, URZ, 0x1f, UR5 ;  /* 0x0000001fff047899 */ /* 0x000fe20008011405 */
[----:B------:R-:W1:Y:S03]  /*1790*/  LDCU UR55, c[0x0][0x374] ;  /* 0x00006e80ff3777ac */ /* 0x000e660008000800 */
[----:B------:R-:W-:Y:S02]  /*17a0*/  ULEA.HI UR4, UR4, UR5, URZ, 0x7 ;  /* 0x0000000504047291 */ /* 0x000fe4000f8f38ff */
[----:B------:R-:W-:-:S02]  /*17b0*/  USEL UR38, UR38, 0x2, UP1 ;  /* 0x0000000226267887 */ /* 0x000fc40008800000 */
[----:B------:R-:W-:Y:S02]  /*17c0*/  USHF.R.S32.HI UR63, URZ, 0x7, UR4 ;  /* 0x00000007ff3f7899 */ /* 0x000fe40008011404 */
[----:B------:R-:W-:Y:S02]  /*17d0*/  UIADD3 UR4, UPT, UPT, UR6, -0x1, URZ ;  /* 0xffffffff06047890 */ /* 0x000fe4000fffe0ff */
[----:B------:R-:W-:Y:S02]  /*17e0*/  UISETP.LT.U32.AND UP0, UPT, UR63, 0x3, UPT ;  /* 0x000000033f00788c */ /* 0x000fe4000bf01070 */
[----:B------:R-:W-:Y:S02]  /*17f0*/  UISETP.GE.U32.AND UP2, UPT, UR4, -0xff, UPT ;  /* 0xffffff010400788c */ /* 0x000fe4000bf46070 */
[----:B------:R-:W-:Y:S01]  /*1800*/  USEL UR62, UR63, 0x3, UP0 ;  /* 0x000000033f3e7887 */ /* 0x000fe20008000000 */
[----:B------:R-:W-:-:S03]  /*1810*/  UMOV UR23, URZ ;  /* 0x000000ff00177c82 */ /* 0x000fc60008000000 */
[----:B------:R-:W-:Y:S02]  /*1820*/  UIADD3 UR29, UPT, UPT, UR62, -0x1, URZ ;  /* 0xffffffff3e1d7890 */ /* 0x000fe4000fffe0ff */
[----:B------:R-:W-:-:S03]  /*1830*/  UIADD3 UR64, UPT, UPT, UR63, -UR62, URZ ;  /* 0x8000003e3f407290 */ /* 0x000fc6000fffe0ff */
[----:B------:R-:W-:-:S04]  /*1840*/  @UP2 UIADD3 UR29, UPT, UPT, UR62, URZ, URZ ;  /* 0x000000ff3e1d2290 */ /* 0x000fc8000fffe0ff */
[----:B-123--:R-:W-:-:S12]  /*1850*/  UIADD3 UR29, UPT, UPT, UR29, 0x1, URZ ;  /* 0x000000011d1d7890 */ /* 0x00efd8000fffe0ff */
.L_x_46:
[----:B------:R-:W-:Y:S01]  /*1860*/  UISETP.NE.AND UP0, UPT, UR54, URZ, UPT ;  /* 0x000000ff3600728c */ /* 0x000fe2000bf05270 */
[----:B------:R-:W1:Y:S08]  /*1870*/  S2UR UR54, SR_CgaCtaId ;  /* 0x00000000003679c3 */ /* 0x000e700000008800 */
[----:B---3--:R-:W-:Y:S05]  /*1880*/  BRA.U UP0, `(.L_x_23) ;  /* 0x0000000100347547 */ /* 0x008fea000b800000 */
[----:B------:R-:W2:Y:S01]  /*1890*/  S2R R0, SR_CgaCtaId ;  /* 0x0000000000007919 */ /* 0x000ea20000008800 */
[----:B------:R-:W-:-:S04]  /*18a0*/  MOV R2, 0x400 ;  /* 0x0000040000027802 */ /* 0x000fc80000000f00 */
[----:B--2---:R-:W-:Y:S02]  /*18b0*/  LEA R0, R0, R2, 0x18 ;  /* 0x0000000200007211 */ /* 0x004fe400078ec0ff */
[----:B------:R-:W-:-:S03]  /*18c0*/  SHF.L.U32 R2, R8, 0x1f, RZ ;  /* 0x0000001f08027819 */ /* 0x000fc600000006ff */
[----:B------:R-:W-:-:S04]  /*18d0*/  IMAD R0, R9, 0x8, R0 ;  /* 0x0000000809007824 */ /* 0x000fc800078e0200 */
[----:B------:R-:W2:Y:S02]  /*18e0*/  SYNCS.PHASECHK.TRANS64.TRYWAIT P0, [R0+URZ+0xe0], R2 ;  /* 0x0000e002000075a7 */ /* 0x000ea400080011ff */
[----:B--2---:R-:W-:Y:S05]  /*18f0*/  @!P0 BRA `(.L_x_24) ;  /* 0x0000006400148947 */ /* 0x004fea0003800000 */
.L_x_125:
[----:B------:R-:W-:Y:S01]  /*1900*/  VIADD R9, R9, 0x1 ;  /* 0x0000000109097836 */ /* 0x000fe20000000000 */
[----:B------:R2:W-:Y:S04]  /*1910*/  SYNCS.ARRIVE.TRANS64.A1T0 RZ, [R0+URZ+0xd0], RZ ;  /* 0x0000d0ff00ff79a7 */ /* 0x0005e800081000ff */
[----:B------:R-:W-:-:S04]  /*1920*/  ISETP.NE.AND P0, PT, R9, 0x2, PT ;  /* 0x000000020900780c */ /* 0x000fc80003f05270 */
[----:B------:R-:W-:Y:S02]  /*1930*/  SEL R9, R9, RZ, P0 ;  /* 0x000000ff09097207 */ /* 0x000fe40000000000 */
[----:B--2---:R-:W-:-:S04]  /*1940*/  SEL R0, RZ, 0x1, P0 ;  /* 0x00000001ff007807 */ /* 0x004fc80000000000 */
[----:B------:R-:W-:-:S07]  /*1950*/  LOP3.LUT R8, R8, R0, RZ, 0x3c, !PT ;  /* 0x0000000008087212 */ /* 0x000fce00078e3cff */
.L_x_23:
[----:B------:R-:W-:Y:S01]  /*1960*/  UMOV UR22, 0x400 ;  /* 0x0000040000167882 */ /* 0x000fe20000000000 */
[----:B------:R-:W-:Y:S01]  /*1970*/  SHF.L.U32 R0, R12, 0x1f, RZ ;  /* 0x0000001f0c007819 */ /* 0x000fe200000006ff */
[----:B-1----:R-:W-:Y:S02]  /*1980*/  ULEA UR22, UR54, UR22, 0x18 ;  /* 0x0000001636167291 */ /* 0x002fe4000f8ec0ff */
[----:B------:R-:W-:Y:S02]  /*1990*/  UISETP.GE.U32.AND UP0, UPT, UR66, 0xff, UPT ;  /* 0x000000ff4200788c */ /* 0x000fe4000bf06070 */
[----:B------:R-:W-:Y:S02]  /*19a0*/  ULEA UR4, UR23, UR22, 0x3 ;  /* 0x0000001617047291 */ /* 0x000fe4000f8e18ff */
[----:B------:R-:W-:Y:S02]  /*19b0*/  USHF.L.U32 UR27, UR27, 0x6, URZ ;  /* 0x000000061b1b7899 */ /* 0x000fe400080006ff */
[----:B------:R-:W-:Y:S01]  /*19c0*/  ULEA UR59, UR25, UR65, 0x6 ;  /* 0x00000041193b7291 */ /* 0x000fe2000f8e30ff */
[----:B------:R-:W-:-:S04]  /*19d0*/  UMOV UR15, URZ ;  /* 0x000000ff000f7c82 */ /* 0x000fc80008000000 */
[----:B------:R1:W2:Y:S01]  /*19e0*/  SYNCS.PHASECHK.TRANS64.TRYWAIT P1, [UR4+0x18], R0 ;  /* 0x00001800ff0075a7 */ /* 0x0002a20008021104 */
[----:B------:R-:W-:Y:S06]  /*19f0*/  BRA.U !UP0, `(.L_x_25) ;  /* 0x00000005085c7547 */ /* 0x000fec000b800000 */
[----:B------:R-:W-:Y:S01]  /*1a00*/  UMOV UR21, URZ ;  /* 0x000000ff00157c82 */ /* 0x000fe20008000000 */
[----:B------:R-:W-:-:S05]  /*1a10*/  UMOV UR14, UR23 ;  /* 0x00000017000e7c82 */ /* 0x000fca0008000000 */
.L_x_33:
[----:B------:R-:W-:Y:S01]  /*1a20*/  ULEA UR57, UR14, UR22, 0x3 ;  /* 0x000000160e397291 */ /* 0x000fe2000f8e18ff */
[----:B--2---:R-:W-:Y:S01]  /*1a30*/  @!P4 MOV R2, 0x10000 ;  /* 0x000100000002c802 */ /* 0x004fe20000000f00 */
[----:B--23--:R-:W-:Y:S10]  /*1a40*/  @P1 BRA `(.L_x_26) ;  /* 0x00000000000c1947 */ /* 0x00cff40003800000 */
[----:B------:R-:W-:-:S04]  /*1a50*/  SHF.L.U32 R3, R12, 0x1f, RZ ;  /* 0x0000001f0c037819 */ /* 0x000fc800000006ff */
[----:B------:R-:W2:Y:S02]  /*1a60*/  SYNCS.PHASECHK.TRANS64.TRYWAIT P0, [UR57+0x18], R3 ;  /* 0x00001803ff0075a7 */ /* 0x000ea40008001139 */
[----:B--2---:R-:W-:Y:S05]  /*1a70*/  @!P0 BRA `(.L_x_27) ;  /* 0x0000006000c88947 */ /* 0x004fea0003800000 */
.L_x_26:
[----:B------:R2:W-:Y:S01]  /*1a80*/  @!P4 SYNCS.ARRIVE.TRANS64 RZ, [UR57], R2 ;  /* 0x00000002ffffc9a7 */ /* 0x0005e20008000039 */
[----:B------:R-:W-:-:S04]  /*1a90*/  ULOP3.LUT UR4, UR38, 0x2, URZ, 0xfc, !UPT ;  /* 0x0000000226047892 */ /* 0x000fc8000f8efcff */
[----:B------:R-:W-:-:S09]  /*1aa0*/  UISETP.NE.AND UP0, UPT, UR4, 0x2, UPT ;  /* 0x000000020400788c */ /* 0x000fd2000bf05270 */
[----:B------:R-:W-:Y:S05]  /*1ab0*/  BRA.U UP0, `(.L_x_28) ;  /* 0x0000000100047547 */ /* 0x000fea000b800000 */
[----:B------:R-:W-:Y:S05]  /*1ac0*/  BPT.TRAP 0x1 ;  /* 0x000000040000795c */ /* 0x000fea0000300000 */
.L_x_28:
[----:B------:R-:W-:Y:S04]  /*1ad0*/  BSSY.RECONVERGENT B0, `(.L_x_29) ;  /* 0x0000003000007945 */ /* 0x000fe80003800200 */
[----:B------:R-:W-:Y:S05]  /*1ae0*/  @P3 BRA `(.L_x_30) ;  /* 0x0000000000043947 */ /* 0x000fea0003800000 */
[----:B------:R-:W-:Y:S05]  /*1af0*/  BPT.TRAP 0x1 ;  /* 0x000000040000795c */ /* 0x000fea0000300000 */
.L_x_30:
[----:B------:R-:W-:Y:S05]  /*1b00*/  BSYNC.RECONVERGENT B0 ;  /* 0x0000000000007941 */ /* 0x000fea0003800200 */
.L_x_29:
[----:B------:R-:W-:Y:S01]  /*1b10*/  UIADD3 UR4, UPT, UPT, UR14, 0x1, URZ ;  /* 0x000000010e047890 */ /* 0x000fe2000fffe0ff */
[----:B------:R-:W-:Y:S01]  /*1b20*/  BSSY.RECONVERGENT B0, `(.L_x_31) ;  /* 0x000003f000007945 */ /* 0x000fe20003800200 */
[----:B------:R-:W-:Y:S02]  /*1b30*/  ELECT P0, URZ, PT ;  /* 0x0000000000ff782f */ /* 0x000fe40003800000 */
[----:B------:R-:W-:-:S04]  /*1b40*/  UISETP.NE.AND UP0, UPT, UR4, 0x3, UPT ;  /* 0x000000030400788c */ /* 0x000fc8000bf05270 */
[----:B------:R-:W-:Y:S02]  /*1b50*/  USEL UR5, URZ, 0x1, UP0 ;  /* 0x00000001ff057887 */ /* 0x000fe40008000000 */
[----:B------:R-:W-:-:S04]  /*1b60*/  USEL UR23, UR4, URZ, UP0 ;  /* 0x000000ff04177287 */ /* 0x000fc80008000000 */
[----:B------:R-:W-:Y:S01]  /*1b70*/  ULEA UR4, UR23, UR22, 0x3 ;  /* 0x0000001617047291 */ /* 0x000fe2000f8e18ff */
[----:B------:R-:W-:-:S04]  /*1b80*/  LOP3.LUT R12, R12, UR5, RZ, 0x3c, !PT ;  /* 0x000000050c0c7c12 */ /* 0x000fc8000f8e3cff */
[----:B-1----:R-:W-:-:S04]  /*1b90*/  SHF.L.U32 R0, R12, 0x1f, RZ ;  /* 0x0000001f0c007819 */ /* 0x002fc800000006ff */
[----:B------:R1:W3:Y:S01]  /*1ba0*/  SYNCS.PHASECHK.TRANS64.TRYWAIT P1, [UR4+0x18], R0 ;  /* 0x00001800ff0075a7 */ /* 0x0002e20008021104 */
[----:B------:R-:W-:Y:S05]  /*1bb0*/  @!P0 BRA `(.L_x_32) ;  /* 0x0000000000d48947 */ /* 0x000fea0003800000 */
[----:B------:R-:W-:Y:S02]  /*1bc0*/  USHF.L.U32 UR13, UR14, 0xf, URZ ;  /* 0x0000000f0e0d7899 */ /* 0x000fe400080006ff */
[----:B------:R-:W-:Y:S02]  /*1bd0*/  UIADD3 UR4, UP1, UPT, UR46, 0x80, URZ ;  /* 0x000000802e047890 */ /* 0x000fe4000ff3e0ff */
[----:B------:R-:W-:Y:S02]  /*1be0*/  ULEA UR32, UR37, UR13, 0x2 ;  /* 0x0000000d25207291 */ /* 0x000fe4000f8e10ff */
[----:B------:R-:W-:Y:S02]  /*1bf0*/  USHF.L.U32 UR58, UR21, 0x7, URZ ;  /* 0x00000007153a7899 */ /* 0x000fe400080006ff */
[----:B------:R-:W-:Y:S02]  /*1c00*/  UIADD3 UR32, UPT, UPT, UR22, UR32, URZ ;  /* 0x0000002016207290 */ /* 0x000fe4000fffe0ff */
[----:B------:R-:W-:-:S02]  /*1c10*/  UIADD3 UR6, UP0, UPT, UR46, 0x180, URZ ;  /* 0x000001802e067890 */ /* 0x000fc4000ff1e0ff */
[----:B------:R-:W-:Y:S02]  /*1c20*/  UIADD3.X UR5, UPT, UPT, URZ, UR47, URZ, UP1, !UPT ;  /* 0x0000002fff057290 */ /* 0x000fe40008ffe4ff */
[----:B------:R-:W-:Y:S02]  /*1c30*/  UIADD3 UR13, UPT, UPT, UR22, UR13, URZ ;  /* 0x0000000d160d7290 */ /* 0x000fe4000fffe0ff */
[----:B------:R-:W-:Y:S02]  /*1c40*/  UIADD3 UR56, UPT, UPT, UR32, 0x6800, URZ ;  /* 0x0000680020387890 */ /* 0x000fe4000fffe0ff */
[----:B------:R-:W-:Y:S02]  /*1c50*/  UIADD3 UR50, UPT, UPT, UR58, 0x20, URZ ;  /* 0x000000203a327890 */ /* 0x000fe4000fffe0ff */
[----:B------:R-:W-:Y:S02]  /*1c60*/  UIADD3 UR48, UPT, UPT, UR32, 0x8800, URZ ;  /* 0x0000880020307890 */ /* 0x000fe4000fffe0ff */
[----:B------:R-:W-:-:S02]  /*1c70*/  UIADD3 UR42, UPT, UPT, UR58, 0x40, URZ ;  /* 0x000000403a2a7890 */ /* 0x000fc4000fffe0ff */
[----:B------:R-:W-:Y:S02]  /*1c80*/  UIADD3 UR40, UPT, UPT, UR32, 0xa800, URZ ;  /* 0x0000a80020287890 */ /* 0x000fe4000fffe0ff */
[----:B------:R-:W-:Y:S02]  /*1c90*/  UIADD3 UR34, UPT, UPT, UR58, 0x60, URZ ;  /* 0x000000603a227890 */ /* 0x000fe4000fffe0ff */
[----:B------:R-:W-:Y:S02]  /*1ca0*/  UIADD3 UR32, UPT, UPT, UR32, 0xc800, URZ ;  /* 0x0000c80020207890 */ /* 0x000fe4000fffe0ff */
[----:B------:R-:W-:Y:S02]  /*1cb0*/  UIADD3.X UR7, UPT, UPT, URZ, UR47, URZ, UP0, !UPT ;  /* 0x0000002fff077290 */ /* 0x000fe400087fe4ff */
[----:B------:R-:W-:Y:S02]  /*1cc0*/  UIADD3 UR24, UPT, UPT, UR13, 0x1e800, URZ ;  /* 0x0001e8000d187890 */ /* 0x000fe4000fffe0ff */
[----:B------:R-:W-:Y:S01]  /*1cd0*/  UIADD3 UR8, UPT, UPT, UR13, 0x20800, URZ ;  /* 0x000208000d087890 */ /* 0x000fe2000fffe0ff */
[----:B------:R-:W-:Y:S01]  /*1ce0*/  UMOV UR15, 0xf0000 ;  /* 0x000f0000000f7882 */ /* 0x000fe20000000000 */
[----:B------:R-:W-:Y:S01]  /*1cf0*/  UMOV UR30, 0x0 ;  /* 0x00000000001e7882 */ /* 0x000fe20000000000 */
[----:B------:R-:W-:Y:S01]  /*1d00*/  UMOV UR31, 0x10000000 ;  /* 0x10000000001f7882 */ /* 0x000fe20000000000 */
[----:B------:R-:W-:Y:S01]  /*1d10*/  UMOV UR49, UR57 ;  /* 0x0000003900317c82 */ /* 0x000fe20008000000 */
[----:B------:R-:W-:Y:S01]  /*1d20*/  UMOV UR51, UR59 ;  /* 0x0000003b00337c82 */ /* 0x000fe20008000000 */
[----:B------:R-:W-:Y:S01]  /*1d30*/  UMOV UR52, UR60 ;  /* 0x0000003c00347c82 */ /* 0x000fe20008000000 */
[----:B------:R-:W-:Y:S01]  /*1d40*/  UMOV UR41, UR57 ;  /* 0x0000003900297c82 */ /* 0x000fe20008000000 */
[----:B------:R-:W-:Y:S01]  /*1d50*/  UMOV UR43, UR59 ;  /* 0x0000003b002b7c82 */ /* 0x000fe20008000000 */
[----:B------:R-:W-:Y:S01]  /*1d60*/  UMOV UR44, UR60 ;  /* 0x0000003c002c7c82 */ /* 0x000fe20008000000 */
[----:B------:R-:W-:Y:S01]  /*1d70*/  UTMALDG.3D.MULTICAST [UR56], [UR4], UR15, desc[UR30] ;  /* 0x00001e38040073b4 */ /* 0x000fe2000801180f */
[----:B------:R-:W-:Y:S01]  /*1d80*/  UMOV UR33, UR57 ;  /* 0x0000003900217c82 */ /* 0x000fe20008000000 */
        /* <DEDUP_REMOVED lines=10> */
[----:B------:R-:W-:Y:S01]  /*1e30*/  UIADD3 UR16, UPT, UPT, UR13, 0x22800, URZ ;  /* 0x000228000d107890 */ /* 0x000fe2000fffe0ff */
[----:B------:R-:W-:Y:S01]  /*1e40*/  UMOV UR17, UR57 ;  /* 0x0000003900117c82 */ /* 0x000fe20008000000 */
[----:B------:R-:W-:Y:S01]  /*1e50*/  UMOV UR19, UR27 ;  /* 0x0000001b00137c82 */ /* 0x000fe20008000000 */
[----:B------:R-:W-:Y:S01]  /*1e60*/  UTMALDG.3D.MULTICAST [UR40], [UR4], UR15, desc[UR30] ;  /* 0x00001e28040073b4 */ /* 0x000fe2000801180f */
[----:B------:R-:W-:Y:S01]  /*1e70*/  UMOV UR20, UR60 ;  /* 0x0000003c00147c82 */ /* 0x000fe20008000000 */
[----:B------:R-:W-:Y:S01]  /*1e80*/  UMOV UR18, UR42 ;  /* 0x0000002a00127c82 */ /* 0x000fe20008000000 */
[----:B------:R-:W-:Y:S01]  /*1e90*/  UTMALDG.3D.MULTICAST [UR32], [UR4], UR15, desc[UR30] ;  /* 0x00001e20040073b4 */ /* 0x000fe2000801180f */
[----:B------:R-:W-:Y:S01]  /*1ea0*/  UTMALDG.3D [UR24], [UR6], desc[UR30] ;  /* 0x00001e18060075b4 */ /* 0x000fe20008011000 */
[----:B------:R4:W-:Y:S01]  /*1eb0*/  UTMALDG.3D [UR8], [UR6], desc[UR30] ;  /* 0x00001e08060075b4 */ /* 0x0009e20008011000 */
[----:B------:R1:W-:Y:S01]  /*1ec0*/  UTMALDG.3D [UR16], [UR6], desc[UR30] ;  /* 0x00001e10060075b4 */ /* 0x0003e20008011000 */
[----:B----4-:R-:W-:Y:S01]  /*1ed0*/  UIADD3 UR8, UPT, UPT, UR13, 0x24800, URZ ;  /* 0x000248000d087890 */ /* 0x010fe2000fffe0ff */
[----:B------:R-:W-:-:S08]  /*1ee0*/  UMOV UR10, UR34 ;  /* 0x00000022000a7c82 */ /* 0x000fd00008000000 */
[----:B------:R1:W-:Y:S02]  /*1ef0*/  UTMALDG.3D [UR8], [UR6], desc[UR30] ;  /* 0x00001e08060075b4 */ /* 0x0003e40008011000 */
[----:B-1----:R-:W-:Y:S01]  /*1f00*/  NOP ;  /* 0x0000000000007918 */ /* 0x002fe20000000000 */
.L_x_32:
[----:B------:R-:W-:Y:S05]  /*1f10*/  BSYNC.RECONVERGENT B0 ;  /* 0x0000000000007941 */ /* 0x000fea0003800200 */
.L_x_31:
[----:B------:R-:W-:Y:S01]  /*1f20*/  UIADD3 UR21, UPT, UPT, UR21, 0x1, URZ ;  /* 0x0000000115157890 */ /* 0x000fe2000fffe0ff */
[----:B------:R-:W-:Y:S01]  /*1f30*/  UMOV UR14, UR23 ;  /* 0x00000017000e7c82 */ /* 0x000fe20008000000 */
[----:B------:R-:W-:Y:S02]  /*1f40*/  UMOV UR15, UR29 ;  /* 0x0000001d000f7c82 */ /* 0x000fe40008000000 */
[----:B------:R-:W-:-:S09]  /*1f50*/  UISETP.NE.AND UP0, UPT, UR21, UR29, UPT ;  /* 0x0000001d1500728c */ /* 0x000fd2000bf05270 */
[----:B------:R-:W-:Y:S05]  /*1f60*/  BRA.U UP0, `(.L_x_33) ;  /* 0xfffffff900ac7547 */ /* 0x000fea000b83ffff */
.L_x_25:
[----:B------:R-:W-:Y:S01]  /*1f70*/  ULEA UR4, UR23, UR22, 0x3 ;  /* 0x0000001617047291 */ /* 0x000fe2000f8e18ff */
[----:B-1----:R-:W-:Y:S01]  /*1f80*/  SHF.L.U32 R0, R12, 0x1f, RZ ;  /* 0x0000001f0c007819 */ /* 0x002fe200000006ff */
[----:B------:R-:W-:Y:S01]  /*1f90*/  @!P2 SYNCS.ARRIVE.TRANS64.A1T0 RZ, [UR22+0x68], RZ ;  /* 0x000068ffffffa9a7 */ /* 0x000fe20008100016 */
[----:B------:R-:W-:-:S06]  /*1fa0*/  UISETP.GT.AND UP0, UPT, UR63, UR62, UPT ;  /* 0x0000003e3f00728c */ /* 0x000fcc000bf04270 */
[----:B--23--:R1:W2:Y:S03]  /*1fb0*/  SYNCS.PHASECHK.TRANS64.TRYWAIT P1, [UR4+0x18], R0 ;  /* 0x00001800ff0075a7 */ /* 0x00c2a60008021104 */
[----:B------:R-:W-:Y:S05]  /*1fc0*/  BRA.U !UP0, `(.L_x_34) ;  /* 0x0000000508587547 */ /* 0x000fea000b800000 */
[----:B------:R-:W-:Y:S01]  /*1fd0*/  UIADD3 UR21, UPT, UPT, UR64, UR15, URZ ;  /* 0x0000000f40157290 */ /* 0x000fe2000fffe0ff */
[----:B------:R-:W-:-:S11]  /*1fe0*/  UMOV UR14, UR23 ;  /* 0x00000017000e7c82 */ /* 0x000fd60008000000 */
.L_x_42:
[----:B------:R-:W-:Y:S01]  /*1ff0*/  ULEA UR57, UR14, UR22, 0x3 ;  /* 0x000000160e397291 */ /* 0x000fe2000f8e18ff */
[----:B--2---:R-:W-:Y:S01]  /*2000*/  @!P4 MOV R2, 0x10000 ;  /* 0x000100000002c802 */ /* 0x004fe20000000f00 */
[----:B--23--:R-:W-:Y:S10]  /*2010*/  @P1 BRA `(.L_x_35) ;  /* 0x00000000000c1947 */ /* 0x00cff40003800000 */
[----:B------:R-:W-:-:S04]  /*2020*/  SHF.L.U32 R3, R12, 0x1f, RZ ;  /* 0x0000001f0c037819 */ /* 0x000fc800000006ff */
[----:B------:R-:W2:Y:S02]  /*2030*/  SYNCS.PHASECHK.TRANS64.TRYWAIT P0, [UR57+0x18], R3 ;  /* 0x00001803ff0075a7 */ /* 0x000ea40008001139 */
[----:B--2---:R-:W-:Y:S05]  /*2040*/  @!P0 BRA `(.L_x_36) ;  /* 0x0000005c006c8947 */ /* 0x004fea0003800000 */
.L_x_35:
[----:B------:R2:W-:Y:S01]  /*2050*/  @!P4 SYNCS.ARRIVE.TRANS64 RZ, [UR57], R2 ;  /* 0x00000002ffffc9a7 */ /* 0x0005e20008000039 */
[----:B------:R-:W-:-:S04]  /*2060*/  ULOP3.LUT UR4, UR38, 0x2, URZ, 0xfc, !UPT ;  /* 0x0000000226047892 */ /* 0x000fc8000f8efcff */
[----:B------:R-:W-:-:S09]  /*2070*/  UISETP.NE.AND UP0, UPT, UR4, 0x2, UPT ;  /* 0x000000020400788c */ /* 0x000fd2000bf05270 */
[----:B------:R-:W-:Y:S05]  /*2080*/  BRA.U UP0, `(.L_x_37) ;  /* 0x0000000100047547 */ /* 0x000fea000b800000 */
[----:B------:R-:W-:Y:S05]  /*2090*/  BPT.TRAP 0x1 ;  /* 0x000000040000795c */ /* 0x000fea0000300000 */
.L_x_37:
[----:B------:R-:W-:Y:S04]  /*20a0*/  BSSY.RECONVERGENT B0, `(.L_x_38) ;  /* 0x0000003000007945 */ /* 0x000fe80003800200 */
[----:B------:R-:W-:Y:S05]  /*20b0*/  @P3 BRA `(.L_x_39) ;  /* 0x0000000000043947 */ /* 0x000fea0003800000 */
[----:B------:R-:W-:Y:S05]  /*20c0*/  BPT.TRAP 0x1 ;  /* 0x000000040000795c */ /* 0x000fea0000300000 */
.L_x_39:
[----:B------:R-:W-:Y:S05]  /*20d0*/  BSYNC.RECONVERGENT B0 ;  /* 0x0000000000007941 */ /* 0x000fea0003800200 */
.L_x_38:
        /* <DEDUP_REMOVED lines=55> */
[----:B------:R4:W-:Y:S01]  /*2450*/  UTMALDG.3D.MULTICAST [UR32], [UR4], UR16, desc[UR30] ;  /* 0x00001e20040073b4 */ /* 0x0009e20008011810 */
[----:B------:R-:W-:Y:S01]  /*2460*/  UTMALDG.3D [UR24], [UR6], desc[UR30] ;  /* 0x00001e18060075b4 */ /* 0x000fe20008011000 */
[----:B------:R2:W-:Y:S01]  /*2470*/  UTMALDG.3D [UR8], [UR6], desc[UR30] ;  /* 0x00001e08060075b4 */ /* 0x0005e20008011000 */
[----:B----4-:R-:W-:-:S09]  /*2480*/  UIADD3 UR16, UPT, UPT, UR13, 0x22800, URZ ;  /* 0x000228000d107890 */ /* 0x010fd2000fffe0ff */
[----:B------:R4:W-:Y:S01]  /*2490*/  UTMALDG.3D [UR16], [UR6], desc[UR30] ;  /* 0x00001e10060075b4 */ /* 0x0009e20008011000 */
[----:B--2---:R-:W-:Y:S01]  /*24a0*/  UIADD3 UR8, UPT, UPT, UR13, 0x24800, URZ ;  /* 0x000248000d087890 */ /* 0x004fe2000fffe0ff */
[----:B------:R-:W-:-:S08]  /*24b0*/  UMOV UR10, UR34 ;  /* 0x00000022000a7c82 */ /* 0x000fd00008000000 */
[----:B------:R4:W-:Y:S02]  /*24c0*/  UTMALDG.3D [UR8], [UR6], desc[UR30] ;  /* 0x00001e08060075b4 */ /* 0x0009e40008011000 */
[----:B----4-:R-:W-:Y:S01]  /*24d0*/  NOP ;  /* 0x0000000000007918 */ /* 0x010fe20000000000 */
.L_x_41:
[----:B------:R-:W-:Y:S05]  /*24e0*/  BSYNC.RECONVERGENT B0 ;  /* 0x0000000000007941 */ /* 0x000fea0003800200 */
.L_x_40:
[----:B------:R-:W-:Y:S01]  /*24f0*/  UIADD3 UR15, UPT, UPT, UR15, 0x1, URZ ;  /* 0x000000010f0f7890 */ /* 0x000fe2000fffe0ff */
[----:B------:R-:W-:-:S03]  /*2500*/  UMOV UR14, UR23 ;  /* 0x00000017000e7c82 */ /* 0x000fc60008000000 */
[----:B------:R-:W-:-:S09]  /*2510*/  UISETP.NE.AND UP0, UPT, UR15, UR21, UPT ;  /* 0x000000150f00728c */ /* 0x000fd2000bf05270 */
[----:B------:R-:W-:Y:S05]  /*2520*/  BRA.U UP0, `(.L_x_42) ;  /* 0xfffffff900b07547 */ /* 0x000fea000b83ffff */
.L_x_34:
[C---:B------:R-:W-:Y:S01]  /*2530*/  LEA R3, R11.reuse, UR22, 0x3 ;  /* 0x000000160b037c11 */ /* 0x040fe2000f8e18ff */
[----:B------:R-:W-:Y:S01]  /*2540*/  NOP ;  /* 0x0000000000007918 */ /* 0x000fe20000000000 */
[----:B-1----:R-:W-:Y:S02]  /*2550*/  SHF.L.U32 R0, R10, 0x1f, RZ ;  /* 0x0000001f0a007819 */ /* 0x002fe400000006ff */
[----:B------:R-:W-:Y:S02]  /*2560*/  LEA R4, R11, UR22, 0x4 ;  /* 0x000000160b047c11 */ /* 0x000fe4000f8e20ff */
[----:B------:R-:W1:Y:S02]  /*2570*/  SYNCS.PHASECHK.TRANS64.TRYWAIT P0, [R3+URZ+0x70], R0 ;  /* 0x00007000030075a7 */ /* 0x000e6400080011ff */
[----:B-1----:R-:W-:Y:S05]  /*2580*/  @!P0 BRA `(.L_x_43) ;  /* 0x0000005800348947 */ /* 0x002fea0003800000 */
.L_x_128:
[----:B------:R-:W4:Y:S01]  /*2590*/  LDS.128 R4, [R4+0x100] ;  /* 0x0001000004047984 */ /* 0x000f220000000c00 */
[----:B------:R-:W-:Y:S01]  /*25a0*/  UISETP.GE.AND UP0, UPT, UR39, 0x1, UPT ;  /* 0x000000012700788c */ /* 0x000fe2000bf06270 */
[----:B------:R-:W-:Y:S01]  /*25b0*/  @!PT LDS RZ, [RZ] ;  /* 0x00000000fffff984 */ /* 0x000fe20000000800 */
[----:B------:R-:W-:Y:S01]  /*25c0*/  @!PT LDS RZ, [RZ] ;  /* 0x00000000fffff984 */ /* 0x000fe20000000800 */
[----:B------:R-:W-:Y:S01]  /*25d0*/  @!PT LDS RZ, [RZ] ;  /* 0x00000000fffff984 */ /* 0x000fe20000000800 */
[----:B------:R-:W-:Y:S01]  /*25e0*/  @!PT LDS RZ, [RZ] ;  /* 0x00000000fffff984 */ /* 0x000fe20000000800 */
[----:B------:R1:W-:Y:S06]  /*25f0*/  MEMBAR.ALL.CTA ;  /* 0x0000000000007992 */ /* 0x0003ec0000008000 */
[----:B-1----:R-:W1:Y:S01]  /*2600*/  FENCE.VIEW.ASYNC.S ;  /* 0x00000000000073c6 */ /* 0x002e620000000000 */
[----:B----4-:R-:W-:-:S13]  /*2610*/  LOP3.LUT P0, RZ, R6, 0x1, RZ, 0xc0, !PT ;  /* 0x0000000106ff7812 */ /* 0x010fda000780c0ff */
[----:B-1----:R-:W-:Y:S01]  /*2620*/  VOTEU.ANY UP1, P0 ;  /* 0x0000000000ff7886 */ /* 0x002fe20000020100 */
[----:B------:R-:W-:-:S13]  /*2630*/  PLOP3.LUT P0, PT, PT, PT, UP1, 0x80, 0x8 ;  /* 0x000000000008781c */ /* 0x000fda0003f0f018 */
[----:B------:R-:W-:Y:S02]  /*2640*/  @P0 LOP3.LUT R0, R5, 0xffff, RZ, 0xc0, !PT ;  /* 0x0000ffff05000812 */ /* 0x000fe400078ec0ff */
[----:B--2---:R-:W-:Y:S02]  /*2650*/  @P0 MOV R2, R4 ;  /* 0x0000000400020202 */ /* 0x004fe40000000f00 */
[----:B------:R-:W-:Y:S01]  /*2660*/  @P0 R2UR UR5, R0 ;  /* 0x00000000000502ca */ /* 0x000fe200000e0000 */
[----:B------:R-:W-:Y:S01]  /*2670*/  VIADD R0, R3, 0x80 ;  /* 0x0000008003007836 */ /* 0x000fe20000000000 */
[----:B------:R-:W-:Y:S02]  /*2680*/  @P0 SHF.R.U32.HI R4, RZ, 0x10, R5 ;  /* 0x00000010ff040819 */ /* 0x000fe40000011605 */
[----:B------:R-:W-:Y:S02]  /*2690*/  @P0 R2UR UR6, R2 ;  /* 0x00000000020602ca */ /* 0x000fe400000e0000 */
[----:B------:R-:W-:-:S02]  /*26a0*/  PRMT R0, RZ, 0x654, R0 ;  /* 0x00000654ff007816 */ /* 0x000fc40000000000 */
[----:B------:R-:W-:Y:S02]  /*26b0*/  @P0 R2UR UR4, R4 ;  /* 0x00000000040402ca */ /* 0x000fe400000e0000 */
[----:B------:R1:W-:Y:S03]  /*26c0*/  SYNCS.ARRIVE.TRANS64.RED.A1T0 RZ, [R0+URZ], RZ ;  /* 0x000000ff00ff79a7 */ /* 0x0003e600081004ff */
[----:B------:R-:W-:-:S04]  /*26d0*/  @UP1 UMOV UR45, UR5 ;  /* 0x00000005002d1c82 */ /* 0x000fc80008000000 */
[----:B------:R-:W-:-:S04]  /*26e0*/  @UP1 UMOV UR53, UR6 ;  /* 0x0000000600351c82 */ /* 0x000fc80008000000 */
[----:B------:R-:W-:Y:S01]  /*26f0*/  @UP1 UMOV UR60, UR4 ;  /* 0x00000004003c1c82 */ /* 0x000fe20008000000 */
[----:B------:R-:W-:Y:S05]  /*2700*/  BRA.U !UP0, `(.L_x_44) ;  /* 0x0000000108d47547 */ /* 0x000fea000b800000 */
[----:B------:R-:W2:Y:S01]  /*2710*/  LDCU.128 UR12, c[0x0][0xb10] ;  /* 0x00016200ff0c77ac */ /* 0x000ea20008000c00 */
[----:B------:R-:W4:Y:S01]  /*2720*/  LDCU UR21, c[0x0][0xb20] ;  /* 0x00016400ff1577ac */ /* 0x000f220008000800 */
[----:B------:R-:W3:Y:S01]  /*2730*/  LDCU UR20, c[0x0][0xb0c] ;  /* 0x00016180ff1477ac */ /* 0x000ee20008000800 */
[----:B------:R-:W1:Y:S01]  /*2740*/  LDCU.64 UR8, c[0x0][0xb28] ;  /* 0x00016500ff0877ac */ /* 0x000e620008000a00 */
[----:B------:R-:W-:Y:S02]  /*2750*/  UISETP.NE.AND UP3, UPT, UR39, 0x1, UPT ;  /* 0x000000012700788c */ /* 0x000fe4000bf65270 */
[----:B--2---:R-:W-:Y:S02]  /*2760*/  UIMAD.WIDE.U32 UR6, UR55, UR15, URZ ;  /* 0x0000000f370672a5 */ /* 0x004fe4000f8e00ff */
[----:B------:R-:W-:Y:S02]  /*2770*/  UIMAD.WIDE.U32 UR4, UR61, UR12, URZ ;  /* 0x0000000c3d0472a5 */ /* 0x000fe4000f8e00ff */
[----:B------:R-:W-:-:S02]  /*2780*/  UISETP.NE.AND UP0, UPT, UR14, 0x1, UPT ;  /* 0x000000010e00788c */ /* 0x000fc4000bf05270 */
[----:B------:R-:W-:Y:S01]  /*2790*/  UIMAD.WIDE.U32 UR18, UR45, UR15, URZ ;  /* 0x0000000f2d1272a5 */ /* 0x000fe2000f8e00ff */
[----:B------:R-:W-:Y:S02]  /*27a0*/  UMOV UR6, UR7 ;  /* 0x0000000700067c82 */ /* 0x000fe40008000000 */
[----:B------:R-:W-:Y:S01]  /*27b0*/  UMOV UR4, UR5 ;  /* 0x0000000500047c82 */ /* 0x000fe20008000000 */
[----:B----4-:R-:W-:Y:S02]  /*27c0*/  USHF.R.U32.HI UR6, URZ, UR21, UR6 ;  /* 0x00000015ff067299 */ /* 0x010fe40008011606 */
[----:B---3--:R-:W-:Y:S02]  /*27d0*/  UISETP.NE.AND UP2, UPT, UR20, 0x1, UPT ;  /* 0x000000011400788c */ /* 0x008fe4000bf45270 */
[----:B------:R-:W-:Y:S02]  /*27e0*/  USHF.R.U32.HI UR4, URZ, UR13, UR4 ;  /* 0x0000000dff047299 */ /* 0x000fe40008011604 */
[----:B------:R-:W-:-:S02]  /*27f0*/  USEL UR5, UR55, UR6, !UP0 ;  /* 0x0000000637057287 */ /* 0x000fc4000c000000 */
[----:B------:R-:W-:Y:S02]  /*2800*/  USEL UR6, UR61, UR4, !UP2 ;  /* 0x000000043d067287 */ /* 0x000fe4000d000000 */
[----:B-1----:R-:W-:Y:S01]  /*2810*/  UIMAD.WIDE.U32 UR10, UR5, UR8, URZ ;  /* 0x00000008050a72a5 */ /* 0x002fe2000f8e00ff */
[----:B------:R-:W-:Y:S01]  /*2820*/  UMOV UR4, UR19 ;  /* 0x0000001300047c82 */ /* 0x000fe20008000000 */
[----:B------:R-:W-:Y:S02]  /*2830*/  UIMAD.WIDE.U32 UR16, UR53, UR12, URZ ;  /* 0x0000000c351072a5 */ /* 0x000fe4000f8e00ff */
[----:B------:R-:W-:-:S03]  /*2840*/  UIMAD.WIDE.U32 UR18, UR6, UR8, URZ ;  /* 0x00000008061272a5 */ /* 0x000fc6000f8e00ff */
[----:B------:R-:W-:Y:S01]  /*2850*/  UMOV UR10, UR11 ;  /* 0x0000000b000a7c82 */ /* 0x000fe20008000000 */
[----:B------:R-:W-:Y:S02]  /*2860*/  USHF.R.U32.HI UR4, URZ, UR21, UR4 ;  /* 0x00000015ff047299 */ /* 0x000fe40008011604 */
[----:B------:R-:W-:Y:S01]  /*2870*/  @UP3 USHF.R.U32.HI UR5, URZ, UR9, UR10 ;  /* 0x00000009ff053299 */ /* 0x000fe2000801160a */
[----:B------:R-:W-:Y:S01]  /*2880*/  UMOV UR16, UR17 ;  /* 0x0000001100107c82 */ /* 0x000fe20008000000 */
[----:B------:R-:W-:Y:S01]  /*2890*/  UMOV UR18, UR19 ;  /* 0x0000001300127c82 */ /* 0x000fe20008000000 */
[----:B------:R-:W-:Y:S02]  /*28a0*/  USHF.R.U32.HI UR13, URZ, UR13, UR16 ;  /* 0x0000000dff0d7299 */ /* 0x000fe40008011610 */
[----:B------:R-:W-:Y:S02]  /*28b0*/  USEL UR4, UR45, UR4, !UP0 ;  /* 0x000000042d047287 */ /* 0x000fe4000c000000 */
[----:B------:R-:W-:-:S02]  /*28c0*/  @UP3 USHF.R.U32.HI UR6, URZ, UR9, UR18 ;  /* 0x00000009ff063299 */ /* 0x000fc40008011612 */
[----:B------:R-:W-:Y:S02]  /*28d0*/  UIMAD UR7, UR39, UR5, URZ ;  /* 0x00000005270772a4 */ /* 0x000fe4000f8e02ff */
[----:B------:R-:W-:Y:S02]  /*28e0*/  USEL UR5, UR53, UR13, !UP2 ;  /* 0x0000000d35057287 */ /* 0x000fe4000d000000 */
[----:B------:R-:W-:Y:S02]  /*28f0*/  UIMAD UR10, UR39, UR6, URZ ;  /* 0x00000006270a72a4 */ /* 0x000fe4000f8e02ff */
[----:B------:R-:W-:Y:S02]  /*2900*/  UISETP.GE.AND UP0, UPT, UR4, UR7, UPT ;  /* 0x000000070400728c */ /* 0x000fe4000bf06270 */
[----:B------:R-:W-:Y:S02]  /*2910*/  UIMAD.WIDE.U32 UR12, UR4, UR8, URZ ;  /* 0x00000008040c72a5 */ /* 0x000fe4000f8e00ff */
[----:B------:R-:W-:-:S02]  /*2920*/  UISETP.GE.OR UP0, UPT, UR5, UR10, UP0 ;  /* 0x0000000a0500728c */ /* 0x000fc40008706670 */
        /* <DEDUP_REMOVED lines=19> */
.L_x_44:
[----:B------:R-:W2:Y:S02]  /*2a60*/  LDCU UR4, c[0x0][0xb30] ;  /* 0x00016600ff0477ac */ /* 0x000ea40008000800 */
[----:B--2---:R-:W-:-:S09]  /*2a70*/  UISETP.NE.AND UP0, UPT, UR4, 0x1, UPT ;  /* 0x000000010400788c */ /* 0x004fd2000bf05270 */
[----:B------:R-:W-:Y:S05]  /*2a80*/  BRA.U UP0, `(.L_x_45) ;  /* 0x0000000100447547 */ /* 0x000fea000b800000 */
[----:B------:R-:W2:Y:S01]  /*2a90*/  LDCU.128 UR8, c[0x0][0xb10] ;  /* 0x00016200ff0877ac */ /* 0x000ea20008000c00 */
[----:B------:R-:W4:Y:S01]  /*2aa0*/  LDCU UR12, c[0x0][0xb0c] ;  /* 0x00016180ff0c77ac */ /* 0x000f220008000800 */
[----:B------:R-:W1:Y:S01]  /*2ab0*/  LDCU UR13, c[0x0][0xb20] ;  /* 0x00016400ff0d77ac */ /* 0x000e620008000800 */
[----:B--2---:R-:W-:Y:S02]  /*2ac0*/  UIMAD.WIDE.U32 UR6, UR53, UR8, URZ ;  /* 0x00000008350672a5 */ /* 0x004fe4000f8e00ff */
[----:B------:R-:W-:Y:S02]  /*2ad0*/  UIMAD.WIDE.U32 UR4, UR45, UR11, URZ ;  /* 0x0000000b2d0472a5 */ /* 0x000fe4000f8e00ff */
[----:B----4-:R-:W-:Y:S02]  /*2ae0*/  UISETP.NE.AND UP2, UPT, UR12, 0x1, UPT ;  /* 0x000000010c00788c */ /* 0x010fe4000bf45270 */
[----:B------:R-:W-:Y:S01]  /*2af0*/  UISETP.NE.AND UP0, UPT, UR10, 0x1, UPT ;  /* 0x000000010a00788c */ /* 0x000fe2000bf05270 */
[----:B------:R-:W-:-:S02]  /*2b00*/  UMOV UR6, UR7 ;  /* 0x0000000700067c82 */ /* 0x000fc40008000000 */
[----:B------:R-:W-:Y:S01]  /*2b10*/  UMOV UR4, UR5 ;  /* 0x0000000500047c82 */ /* 0x000fe20008000000 */
[----:B------:R-:W-:Y:S02]  /*2b20*/  USHF.R.U32.HI UR6, URZ, UR9, UR6 ;  /* 0x00000009ff067299 */ /* 0x000fe40008011606 */
[----:B-1----:R-:W-:Y:S02]  /*2b30*/  USHF.R.U32.HI UR4, URZ, UR13, UR4 ;  /* 0x0000000dff047299 */ /* 0x002fe40008011604 */
[----:B------:R-:W-:Y:S02]  /*2b40*/  USEL UR5, UR53, UR6, !UP2 ;  /* 0x0000000635057287 */ /* 0x000fe4000d000000 */
[----:B------:R-:W-:-:S04]  /*2b50*/  USEL UR4, UR45, UR4, !UP0 ;  /* 0x000000042d047287 */ /* 0x000fc8000c000000 */
[----:B------:R-:W-:Y:S02]  /*2b60*/  UIADD3 UR6, UPT, UPT, UR5, -UR4, URZ ;  /* 0x8000000405067290 */ /* 0x000fe4000fffe0ff */
[----:B------:R-:W-:Y:S02]  /*2b70*/  UIADD3 UR4, UPT, UPT, -UR5, UR4, URZ ;  /* 0x0000000405047290 */ /* 0x000fe4000fffe1ff */
[----:B------:R-:W-:Y:S02]  /*2b80*/  UIMAD UR45, UR6, UR10, UR45 ;  /* 0x0000000a062d72a4 */ /* 0x000fe4000f8e022d */
[----:B------:R-:W-:-:S12]  /*2b90*/  UIMAD UR53, UR4, UR12, UR53 ;  /* 0x0000000c043572a4 */ /* 0x000fd8000f8e0235 */
.L_x_45:
[----:B------:R-:W-:Y:S01]  /*2ba0*/  VIADD R11, R11, 0x1 ;  /* 0x000000010b0b7836 */ /* 0x000fe20000000000 */
[----:B------:R-:W-:Y:S02]  /*2bb0*/  R2UR UR5, R55 ;  /* 0x00000000370572ca */ /* 0x000fe400000e0000 */
[----:B------:R-:W-:Y:S02]  /*2bc0*/  R2UR UR4, R54 ;  /* 0x00000000360472ca */ /* 0x000fe400000e0000 */
[C---:B------:R-:W-:Y:S02]  /*2bd0*/  ISETP.NE.AND P0, PT, R11.reuse, 0x2, PT ;  /* 0x000000020b00780c */ /* 0x040fe40003f05270 */
[----:B------:R-:W-:Y:S02]  /*2be0*/  PLOP3.LUT P2, PT, PT, PT, PT, 0x80, 0x8 ;  /* 0x000000000008781c */ /* 0x000fe40003f4f070 */
[----:B-1----:R-:W-:Y:S02]  /*2bf0*/  SEL R0, RZ, 0x1, P0 ;  /* 0x00000001ff007807 */ /* 0x002fe40000000000 */
[----:B------:R-:W-:-:S02]  /*2c00*/  SEL R11, R11, RZ, P0 ;  /* 0x000000ff0b0b7207 */ /* 0x000fc40000000000 */
[----:B------:R-:W-:Y:S01]  /*2c10*/  LOP3.LUT R10, R10, R0, RZ, 0x3c, !PT ;  /* 0x000000000a0a7212 */ /* 0x000fe200078e3cff */
[----:B------:R-:W-:Y:S02]  /*2c20*/  UIADD3 UR25, UPT, UPT, UR53, UR5, URZ ;  /* 0x0000000535197290 */ /* 0x000fe4000fffe0ff */
[----:B------:R-:W-:Y:S01]  /*2c30*/  UIADD3 UR27, UPT, UPT, UR45, UR4, URZ ;  /* 0x000000042d1b7290 */ /* 0x000fe2000fffe0ff */
[----:B------:R-:W-:Y:S11]  /*2c40*/  BRA.U UP1, `(.L_x_46) ;  /* 0xffffffed01047547 */ /* 0x000ff6000b83ffff */
[----:B------:R-:W-:Y:S01]  /*2c50*/  UIADD3 UR22, UPT, UPT, UR22, 0x18, URZ ;  /* 0x0000001816167890 */ /* 0x000fe2000fffe0ff */
[----:B------:R-:W-:-:S03]  /*2c60*/  SHF.L.U32 R2, R12, 0x1f, RZ ;  /* 0x0000001f0c027819 */ /* 0x000fc600000006ff */
[----:B------:R-:W-:-:S09]  /*2c70*/  ULEA UR4, UR23, UR22, 0x3 ;  /* 0x0000001617047291 */ /* 0x000fd2000f8e18ff */
[----:B------:R-:W1:Y:S02]  /*2c80*/  SYNCS.PHASECHK.TRANS64.TRYWAIT P0, [UR4], R2 ;  /* 0x00000002ff0075a7 */ /* 0x000e640008001104 */
[----:B-1----:R-:W-:Y:S05]  /*2c90*/  @!P0 BRA `(.L_x_47) ;  /* 0x0000005000848947 */ /* 0x002fea0003800000 */
.L_x_130:
[----:B------:R-:W-:-:S04]  /*2ca0*/  UIADD3 UR4, UPT, UPT, UR23, 0x1, URZ ;  /* 0x0000000117047890 */ /* 0x000fc8000fffe0ff */
[----:B------:R-:W-:-:S04]  /*2cb0*/  UISETP.NE.AND UP0, UPT, UR4, 0x3, UPT ;  /* 0x000000030400788c */ /* 0x000fc8000bf05270 */
[----:B------:R-:W-:Y:S02]  /*2cc0*/  USEL UR6, URZ, 0x1, UP0 ;  /* 0x00000001ff067887 */ /* 0x000fe40008000000 */
[----:B------:R-:W-:-:S04]  /*2cd0*/  USEL UR4, UR4, URZ, UP0 ;  /* 0x000000ff04047287 */ /* 0x000fc80008000000 */
[----:B------:R-:W-:Y:S01]  /*2ce0*/  ULEA UR5, UR4, UR22, 0x3 ;  /* 0x0000001604057291 */ /* 0x000fe2000f8e18ff */
[----:B------:R-:W-:-:S04]  /*2cf0*/  LOP3.LUT R12, R12, UR6, RZ, 0x3c, !PT ;  /* 0x000000060c0c7c12 */ /* 0x000fc8000f8e3cff */
[----:B-1----:R-:W-:-:S04]  /*2d00*/  SHF.L.U32 R2, R12, 0x1f, RZ ;  /* 0x0000001f0c027819 */ /* 0x002fc800000006ff */
[----:B------:R-:W1:Y:S02]  /*2d10*/  SYNCS.PHASECHK.TRANS64.TRYWAIT P0, [UR5], R2 ;  /* 0x00000002ff0075a7 */ /* 0x000e640008001105 */
[----:B-1----:R-:W-:Y:S05]  /*2d20*/  @!P0 BRA `(.L_x_48) ;  /* 0x0000005000788947 */ /* 0x002fea0003800000 */
.L_x_132:
[----:B------:R-:W-:-:S04]  /*2d30*/  UIADD3 UR4, UPT, UPT, UR4, 0x1, URZ ;  /* 0x0000000104047890 */ /* 0x000fc8000fffe0ff */
[----:B------:R-:W-:-:S04]  /*2d40*/  UISETP.NE.AND UP0, UPT, UR4, 0x3, UPT ;  /* 0x000000030400788c */ /* 0x000fc8000bf05270 */
[----:B------:R-:W-:Y:S02]  /*2d50*/  USEL UR5, URZ, 0x1, UP0 ;  /* 0x00000001ff057887 */ /* 0x000fe40008000000 */
[----:B------:R-:W-:-:S04]  /*2d60*/  USEL UR4, UR4, URZ, UP0 ;  /* 0x000000ff04047287 */ /* 0x000fc80008000000 */
[----:B------:R-:W-:Y:S01]  /*2d70*/  ULEA UR4, UR4, UR22, 0x3 ;  /* 0x0000001604047291 */ /* 0x000fe2000f8e18ff */
[----:B-1----:R-:W-:-:S04]  /*2d80*/  LOP3.LUT R2, R12, UR5, RZ, 0x3c, !PT ;  /* 0x000000050c027c12 */ /* 0x002fc8000f8e3cff */
[----:B------:R-:W-:Y:S01]  /*2d90*/  SHF.L.U32 R2, R2, 0x1f, RZ ;  /* 0x0000001f02027819 */ /* 0x000fe200000006ff */
[----:B------:R-:W-:-:S07]  /*2da0*/  IMAD.U32 R0, RZ, RZ, UR4 ;  /* 0x00000004ff007e24 */ /* 0x000fce000f8e00ff */
.L_x_49:
[----:B-1----:R1:W2:Y:S02]  /*2db0*/  SYNCS.PHASECHK.TRANS64.TRYWAIT P0, [R0+URZ], R2 ;  /* 0x00000002000075a7 */ /* 0x0022a400080011ff */
[----:B--2---:R-:W-:Y:S05]  /*2dc0*/  @!P0 NANOSLEEP.SYNCS 0x989680 ;  /* 0x009896800000895d */ /* 0x004fea0003900000 */
[----:B------:R-:W2:Y:S02]  /*2dd0*/  @!P0 SYNCS.PHASECHK.TRANS64 P0, [R0+URZ], R2 ;  /* 0x00000002000085a7 */ /* 0x000ea400080010ff */
[----:B--2---:R-:W-:Y:S05]  /*2de0*/  @P0 EXIT ;  /* 0x000000000000094d */ /* 0x004fea0003800000 */
[----:B------:R-:W-:Y:S05]  /*2df0*/  BRA `(.L_x_49) ;  /* 0xfffffffc00ec7947 */ /* 0x000fea000383ffff */
.L_x_22:
[----:B------:R-:W-:-:S04]  /*2e00*/  UISETP.NE.AND UP0, UPT, UR54, URZ, UPT ;  /* 0x000000ff3600728c */ /* 0x000fc8000bf05270 */
[----:B------:R-:W-:-:S09]  /*2e10*/  UISETP.NE.OR UP0, UPT, UR22, 0x1, UP0 ;  /* 0x000000011600788c */ /* 0x000fd20008705670 */
[----:B------:R-:W-:Y:S05]  /*2e20*/  BRA.U UP0, `(.L_x_50) ;  /* 0x0000000500487547 */ /* 0x000fea000b800000 */
[----:B------:R-:W-:Y:S01]  /*2e30*/  ISETP.GE.U32.AND P2, PT, R0, 0x4, PT ;  /* 0x000000040000780c */ /* 0x000fe20003f46070 */
[----:B------:R-:W-:Y:S01]  /*2e40*/  IMAD.MOV.U32 R12, RZ, RZ, 0x1 ;  /* 0x00000001ff0c7424 */ /* 0x000fe200078e00ff */
[----:B------:R-:W-:Y:S02]  /*2e50*/  CS2R R10, SRZ ;  /* 0x00000000000a7805 */ /* 0x000fe4000001ff00 */
[----:B------:R-:W-:Y:S01]  /*2e60*/  CS2R R8, SRZ ;  /* 0x0000000000087805 */ /* 0x000fe2000001ff00 */
[----:B------:R-:W-:Y:S01]  /*2e70*/  UMOV UR6, 0x400 ;  /* 0x0000040000067882 */ /* 0x000fe20000000000 */
[----:B------:R-:W-:Y:S01]  /*2e80*/  UMOV UR5, URZ ;  /* 0x000000ff00057c82 */ /* 0x000fe20008000000 */
[----:B------:R-:W-:-:S12]  /*2e90*/  ULEA UR6, UR54, UR6, 0x18 ;  /* 0x0000000636067291 */ /* 0x000fd8000f8ec0ff */
.L_x_54:
[----:B------:R-:W-:Y:S02]  /*2ea0*/  LEA R2, R8, UR6, 0x3 ;  /* 0x0000000608027c11 */ /* 0x000fe4000f8e18ff */
[----:B------:R-:W-:-:S03]  /*2eb0*/  SHF.L.U32 R4, R9, 0x1f, RZ ;  /* 0x0000001f09047819 */ /* 0x000fc600000006ff */
[----:B------:R-:W-:Y:S01]  /*2ec0*/  VIADD R5, R2, 0xe0 ;  /* 0x000000e002057836 */ /* 0x000fe20000000000 */
[----:B------:R-:W1:Y:S02]  /*2ed0*/  SYNCS.PHASECHK.TRANS64.TRYWAIT P0, [R2+URZ+0xd0], R4 ;  /* 0x0000d004020075a7 */ /* 0x000e6400080011ff */
[----:B-1----:R-:W-:Y:S05]  /*2ee0*/  @!P0 BRA `(.L_x_51) ;  /* 0x0000005000208947 */ /* 0x002fea0003800000 */
.L_x_133:
[----:B------:R-:W-:Y:S01]  /*2ef0*/  ULEA UR4, UR5, UR6, 0x3 ;  /* 0x0000000605047291 */ /* 0x000fe2000f8e18ff */
[----:B-1----:R-:W-:Y:S01]  /*2f00*/  PRMT R2, RZ, 0x654, R5 ;  /* 0x00000654ff027816 */ /* 0x002fe20000000005 */
[----:B------:R-:W-:Y:S01]  /*2f10*/  @!P2 IMAD.MOV.U32 R4, RZ, RZ, 0x10 ;  /* 0x00000010ff04a424 */ /* 0x000fe200078e00ff */
[----:B------:R-:W-:Y:S01]  /*2f20*/  SHF.L.U32 R5, R12, 0x1f, RZ ;  /* 0x0000001f0c057819 */ /* 0x000fe200000006ff */
[----:B------:R-:W-:Y:S01]  /*2f30*/  UIADD3 UR7, UPT, UPT, UR4, 0x70, URZ ;  /* 0x0000007004077890 */ /* 0x000fe2000fffe0ff */
[----:B------:R1:W-:Y:S05]  /*2f40*/  SYNCS.ARRIVE.TRANS64.RED.A1T0 RZ, [R2+URZ], RZ ;  /* 0x000000ff02ff79a7 */ /* 0x0003ea00081004ff */
[----:B------:R-:W-:Y:S01]  /*2f50*/  IMAD.U32 R6, RZ, RZ, UR7 ;  /* 0x00000007ff067e24 */ /* 0x000fe2000f8e00ff */
[----:B------:R-:W2:Y:S04]  /*2f60*/  SYNCS.PHASECHK.TRANS64.TRYWAIT P0, [UR4+0x80], R5 ;  /* 0x00008005ff0075a7 */ /* 0x000ea80008001104 */
[----:B------:R-:W-:Y:S01]  /*2f70*/  PRMT R6, R0, 0x654, R6 ;  /* 0x0000065400067816 */ /* 0x000fe20000000006 */
[----:B-12---:R-:W-:Y:S06]  /*2f80*/  @!P0 BRA `(.L_x_52) ;  /* 0x00000050000c8947 */ /* 0x006fec0003800000 */
.L_x_135:
[----:B------:R-:W-:Y:S01]  /*2f90*/  ULEA UR8, UR5, UR6, 0x4 ;  /* 0x0000000605087291 */ /* 0x000fe2000f8e20ff */
[----:B------:R-:W-:Y:S01]  /*2fa0*/  SEL R3, R6, R3, !P2 ;  /* 0x0000000306037207 */ /* 0x000fe20005000000 */
[----:B------:R-:W-:Y:S01]  /*2fb0*/  UIADD3 UR9, UPT, UPT, UR4, 0x70, URZ ;  /* 0x0000007004097890 */ /* 0x000fe2000fffe0ff */
[----:B-1----:R-:W-:Y:S01]  /*2fc0*/  LEA R2, R11, UR6, 0x3 ;  /* 0x000000060b027c11 */ /* 0x002fe2000f8e18ff */
[----:B------:R-:W-:Y:S01]  /*2fd0*/  UIADD3 UR8, UPT, UPT, UR8, 0x100, URZ ;  /* 0x0000010008087890 */ /* 0x000fe2000fffe0ff */
[----:B------:R1:W-:Y:S01]  /*2fe0*/  @!P2 SYNCS.ARRIVE.TRANS64.RED RZ, [R3+URZ], R4 ;  /* 0x0000000403ffa9a7 */ /* 0x0003e200080004ff */
[----:B------:R-:W-:Y:S01]  /*2ff0*/  UIADD3 UR4, UPT, UPT, UR5, 0x1, URZ ;  /* 0x0000000105047890 */ /* 0x000fe2000fffe0ff */
[----:B------:R-:W-:-:S03]  /*3000*/  VIADD R8, R8, 0x1 ;  /* 0x0000000108087836 */ /* 0x000fc60000000000 */
[----:B------:R-:W-:Y:S02]  /*3010*/  UISETP.NE.AND UP0, UPT, UR4, 0x2, UPT ;  /* 0x000000020400788c */ /* 0x000fe4000bf05270 */
[----:B------:R-:W-:Y:S01]  /*3020*/  ISETP.NE.AND P0, PT, R8, 0x2, PT ;  /* 0x000000020800780c */ /* 0x000fe20003f05270 */
[----:B------:R-:W-:Y:S06]  /*3030*/  UGETNEXTWORKID.BROADCAST [UR8], [UR9] ;  /* 0x00000000080073ca */ /* 0x000fec0008000100 */
[----:B------:R-:W-:Y:S02]  /*3040*/  USEL UR7, URZ, 0x1, UP0 ;  /* 0x00000001ff077887 */ /* 0x000fe40008000000 */
[----:B------:R-:W-:-:S04]  /*3050*/  USEL UR5, UR4, URZ, UP0 ;  /* 0x000000ff04057287 */ /* 0x000fc80008000000 */
[----:B------:R-:W-:Y:S02]  /*3060*/  LOP3.LUT R12, R12, UR7, RZ, 0x3c, !PT ;  /* 0x000000070c0c7c12 */ /* 0x000fe4000f8e3cff */
[----:B-1----:R-:W-:-:S04]  /*3070*/  SHF.L.U32 R4, R10, 0x1f, RZ ;  /* 0x0000001f0a047819 */ /* 0x002fc800000006ff */
[----:B------:R-:W1:Y:S02]  /*3080*/  SYNCS.PHASECHK.TRANS64.TRYWAIT P1, [R2+URZ+0x70], R4 ;  /* 0x00007004020075a7 */ /* 0x000e6400080211ff */
[----:B-1----:R-:W-:Y:S05]  /*3090*/  @!P1 BRA `(.L_x_53) ;  /* 0x0000004c00e09947 */ /* 0x002fea0003800000 */
.L_x_136:
[C---:B-1----:R-:W-:Y:S01]  /*30a0*/  LEA R4, R11.reuse, UR6, 0x4 ;  /* 0x000000060b047c11 */ /* 0x042fe2000f8e20ff */
[----:B------:R-:W-:Y:S01]  /*30b0*/  VIADD R2, R2, 0x80 ;  /* 0x0000008002027836 */ /* 0x000fe20000000000 */
[----:B------:R-:W-:Y:S01]  /*30c0*/  SEL R8, R8, RZ, P0 ;  /* 0x000000ff08087207 */ /* 0x000fe20000000000 */
[----:B------:R-:W-:-:S03]  /*30d0*/  VIADD R11, R11, 0x1 ;  /* 0x000000010b0b7836 */ /* 0x000fc60000000000 */
[----:B------:R-:W1:Y:S01]  /*30e0*/  LDS.128 R4, [R4+0x100] ;  /* 0x0001000004047984 */ /* 0x000e620000000c00 */
[----:B------:R-:W-:Y:S02]  /*30f0*/  PRMT R2, RZ, 0x654, R2 ;  /* 0x00000654ff027816 */ /* 0x000fe40000000002 */
[C---:B------:R-:W-:Y:S01]  /*3100*/  ISETP.NE.AND P1, PT, R11.reuse, 0x2, PT ;  /* 0x000000020b00780c */ /* 0x040fe20003f25270 */
[----:B------:R-:W-:Y:S01]  /*3110*/  @!PT LDS RZ, [RZ] ;  /* 0x00000000fffff984 */ /* 0x000fe20000000800 */
[----:B------:R-:W-:Y:S01]  /*3120*/  @!PT LDS RZ, [RZ] ;  /* 0x00000000fffff984 */ /* 0x000fe20000000800 */
[----:B------:R-:W-:Y:S01]  /*3130*/  @!PT LDS RZ, [RZ] ;  /* 0x00000000fffff984 */ /* 0x000fe20000000800 */
[----:B------:R-:W-:Y:S01]  /*3140*/  @!PT LDS RZ, [RZ] ;  /* 0x00000000fffff984 */ /* 0x000fe20000000800 */
[----:B------:R2:W-:Y:S06]  /*3150*/  MEMBAR.ALL.CTA ;  /* 0x0000000000007992 */ /* 0x0005ec0000008000 */
[----:B--2---:R-:W2:Y:S01]  /*3160*/  FENCE.VIEW.ASYNC.S ;  /* 0x00000000000073c6 */ /* 0x004ea20000000000 */
[----:B------:R-:W-:Y:S01]  /*3170*/  SEL R11, R11, RZ, P1 ;  /* 0x000000ff0b0b7207 */ /* 0x000fe20000800000 */
[----:B--2---:R2:W-:Y:S01]  /*3180*/  SYNCS.ARRIVE.TRANS64.RED.A1T0 RZ, [R2+URZ], RZ ;  /* 0x000000ff02ff79a7 */ /* 0x0045e200081004ff */
[----:B-1----:R-:W-:-:S02]  /*3190*/  LOP3.LUT P3, RZ, R6, 0x1, RZ, 0xc0, !PT ;  /* 0x0000000106ff7812 */ /* 0x002fc4000786c0ff */
[----:B------:R-:W-:-:S04]  /*31a0*/  SEL R4, RZ, 0x1, P1 ;  /* 0x00000001ff047807 */ /* 0x000fc80000800000 */
[----:B------:R-:W-:Y:S02]  /*31b0*/  LOP3.LUT R10, R10, R4, RZ, 0x3c, !PT ;  /* 0x000000040a0a7212 */ /* 0x000fe400078e3cff */
[----:B--2---:R-:W-:-:S04]  /*31c0*/  SEL R2, RZ, 0x1, P0 ;  /* 0x00000001ff027807 */ /* 0x004fc80000000000 */
[----:B------:R-:W-:Y:S01]  /*31d0*/  LOP3.LUT R9, R9, R2, RZ, 0x3c, !PT ;  /* 0x0000000209097212 */ /* 0x000fe200078e3cff */
[----:B------:R-:W-:Y:S06]  /*31e0*/  @P3 BRA `(.L_x_54) ;  /* 0xfffffffc002c3947 */ /* 0x000fec000383ffff */
[----:B------:R-:W-:Y:S01]  /*31f0*/  ULEA UR4, UR5, UR6, 0x3 ;  /* 0x0000000605047291 */ /* 0x000fe2000f8e18ff */
[----:B------:R-:W-:-:S08]  /*3200*/  SHF.L.U32 R2, R12, 0x1f, RZ ;  /* 0x0000001f0c027819 */ /* 0x000fd000000006ff */
[----:B------:R-:W1:Y:S02]  /*3210*/  SYNCS.PHASECHK.TRANS64 P0, [UR4+0x80], R2 ;  /* 0x00008002ff0075a7 */ /* 0x000e640008001004 */
[----:B-1----:R-:W-:Y:S05]  /*3220*/  @P0 BRA `(.L_x_55) ;  /* 0x0000000000080947 */ /* 0x002fea0003800000 */
[----:B------:R-:W1:Y:S02]  /*3230*/  SYNCS.PHASECHK.TRANS64.TRYWAIT P0, [UR4+0x80], R2 ;  /* 0x00008002ff0075a7 */ /* 0x000e640008001104 */
[----:B-1----:R-:W-:Y:S05]  /*3240*/  @!P0 BRA `(.L_x_56) ;  /* 0x0000004c00888947 */ /* 0x002fea0003800000 */
.L_x_55:
[----:B------:R-:W-:-:S04]  /*3250*/  UIADD3 UR7, UPT, UPT, UR5, 0x1, URZ ;  /* 0x0000000105077890 */ /* 0x000fc8000fffe0ff */
[----:B------:R-:W-:-:S04]  /*3260*/  UISETP.NE.AND UP0, UPT, UR7, 0x2, UPT ;  /* 0x000000020700788c */ /* 0x000fc8000bf05270 */
[----:B------:R-:W-:Y:S02]  /*3270*/  USEL UR8, URZ, 0x1, UP0 ;  /* 0x00000001ff087887 */ /* 0x000fe40008000000 */
[----:B------:R-:W-:-:S04]  /*3280*/  USEL UR7, UR7, URZ, UP0 ;  /* 0x000000ff07077287 */ /* 0x000fc80008000000 */
[----:B------:R-:W-:Y:S01]  /*3290*/  ULEA UR7, UR7, UR6, 0x3 ;  /* 0x0000000607077291 */ /* 0x000fe2000f8e18ff */
[----:B-1----:R-:W-:-:S04]  /*32a0*/  LOP3.LUT R2, R12, UR8, RZ, 0x3c, !PT ;  /* 0x000000080c027c12 */ /* 0x002fc8000f8e3cff */
[----:B------:R-:W-:-:S04]  /*32b0*/  SHF.L.U32 R0, R2, 0x1f, RZ ;  /* 0x0000001f02007819 */ /* 0x000fc800000006ff */
[----:B------:R-:W1:Y:S02]  /*32c0*/  SYNCS.PHASECHK.TRANS64 P0, [UR7+0x80], R0 ;  /* 0x00008000ff0075a7 */ /* 0x000e640008001007 */
[----:B-1----:R-:W-:Y:S05]  /*32d0*/  @P0 EXIT ;  /* 0x000000000000094d */ /* 0x002fea0003800000 */
[----:B------:R-:W-:Y:S02]  /*32e0*/  SHF.L.U32 R2, R2, 0x1f, RZ ;  /* 0x0000001f02027819 */ /* 0x000fe400000006ff */
[----:B------:R-:W-:-:S07]  /*32f0*/  MOV R0, UR7 ;  /* 0x0000000700007c02 */ /* 0x000fce0008000f00 */
.L_x_57:
[----:B-1----:R1:W2:Y:S02]  /*3300*/  SYNCS.PHASECHK.TRANS64.TRYWAIT P0, [R0+URZ+0x80], R2 ;  /* 0x00008002000075a7 */ /* 0x0022a400080011ff */
[----:B--2---:R-:W-:Y:S05]  /*3310*/  @!P0 NANOSLEEP.SYNCS 0x989680 ;  /* 0x009896800000895d */ /* 0x004fea0003900000 */
[----:B------:R-:W2:Y:S02]  /*3320*/  @!P0 SYNCS.PHASECHK.TRANS64 P0, [R0+URZ+0x80], R2 ;  /* 0x00008002000085a7 */ /* 0x000ea400080010ff */
[----:B--2---:R-:W-:Y:S05]  /*3330*/  @P0 EXIT ;  /* 0x000000000000094d */ /* 0x004fea0003800000 */
[----:B------:R-:W-:Y:S05]  /*3340*/  BRA `(.L_x_57) ;  /* 0xfffffffc00ec7947 */ /* 0x000fea000383ffff */
.L_x_50:
[----:B------:R-:W-:Y:S05]  /*3350*/  BRA.U UP4, `(.L_x_58) ;  /* 0x0000001504047547 */ /* 0x000fea000b800000 */
[----:B------:R-:W-:Y:S01]  /*3360*/  UMOV UR4, 0x40 ;  /* 0x0000004000047882 */ /* 0x000fe20000000000 */
[----:B------:R-:W-:Y:S01]  /*3370*/  NOP ;  /* 0x0000000000007918 */ /* 0x000fe20000000000 */
[----:B------:R-:W-:Y:S01]  /*3380*/  ULEA UR5, UR54, UR4, 0x18 ;  /* 0x0000000436057291 */ /* 0x000fe2000f8ec0ff */
[----:B------:R-:W-:Y:S02]  /*3390*/  UMOV UR6, 0x400 ;  /* 0x0000040000067882 */ /* 0x000fe40000000000 */
[----:B------:R-:W-:-:S06]  /*33a0*/  ULEA UR6, UR54, UR6, 0x18 ;  /* 0x0000000636067291 */ /* 0x000fcc000f8ec0ff */
[----:B------:R-:W1:Y:S02]  /*33b0*/  LDS.U8 R0, [UR5+0x1c] ;  /* 0x00001c05ff007984 */ /* 0x000e640008000000 */
[----:B-1----:R-:W-:-:S13]  /*33c0*/  ISETP.NE.AND P0, PT, R0, RZ, PT ;  /* 0x000000ff0000720c */ /* 0x002fda0003f05270 */
[----:B------:R-:W-:Y:S05]  /*33d0*/  @P0 BRA `(.L_x_59) ;  /* 0x0000000000580947 */ /* 0x000fea0003800000 */
[----:B------:R-:W-:-:S13]  /*33e0*/  ELECT P0, URZ, PT ;  /* 0x0000000000ff782f */ /* 0x000fda0003800000 */
[----:B------:R-:W-:Y:S05]  /*33f0*/  @!P0 BRA `(.L_x_60) ;  /* 0x0000000000608947 */ /* 0x000fea0003800000 */
[----:B------:R-:W-:Y:S01]  /*3400*/  UMOV UR4, 0x10 ;  /* 0x0000001000047882 */ /* 0x000fe20000000000 */
[----:B------:R-:W-:Y:S01]  /*3410*/  HFMA2 R0, -RZ, RZ, 0, 5.9604644775390625e-08 ;  /* 0x00000001ff007431 */ /* 0x000fe200000001ff */
[----:B------:R-:W-:-:S03]  /*3420*/  MOV R3, 0xffff ;  /* 0x0000ffff00037802 */ /* 0x000fc60000000f00 */
[----:B------:R-:W-:Y:S04]  /*3430*/  DEPBAR.LE SB1, 0x36 ;  /* 0x00009d800000791a */ /* 0x000fe80000000000 */
[----:B------:R-:W1:Y:S02]  /*3440*/  UTCATOMSWS.FIND_AND_SET.ALIGN UP0, UR4, UR4 ;  /* 0x00000004000475e3 */ /* 0x000e640008000800 */
[----:B-1----:R-:W-:Y:S01]  /*3450*/  MOV R4, UR4 ;  /* 0x0000000400047c02 */ /* 0x002fe20008000f00 */
[----:B------:R-:W-:Y:S06]  /*3460*/  BRA.U UP0, `(.L_x_61) ;  /* 0x0000000100187547 */ /* 0x000fec000b800000 */
.L_x_62:
[----:B------:R-:W-:Y:S05]  /*3470*/  NANOSLEEP 0x64 ;  /* 0x000000640000795d */ /* 0x000fea0003800000 */
[----:B------:R-:W-:-:S05]  /*3480*/  UMOV UR4, 0x10 ;  /* 0x0000001000047882 */ /* 0x000fca0000000000 */
[----:B------:R-:W-:Y:S04]  /*3490*/  DEPBAR.LE SB1, 0x36 ;  /* 0x00009d800000791a */ /* 0x000fe80000000000 */
[----:B------:R-:W1:Y:S02]  /*34a0*/  UTCATOMSWS.FIND_AND_SET.ALIGN UP0, UR4, UR4 ;  /* 0x00000004000475e3 */ /* 0x000e640008000800 */
[----:B-1----:R-:W-:Y:S01]  /*34b0*/  MOV R4, UR4 ;  /* 0x0000000400047c02 */ /* 0x002fe20008000f00 */
[----:B------:R-:W-:Y:S05]  /*34c0*/  BRA.U !UP0, `(.L_x_62) ;  /* 0xfffffffd08e87547 */ /* 0x000fea000b83ffff */
.L_x_61:
[-C--:B------:R-:W-:Y:S02]  /*34d0*/  SHF.L.U32 R3, R3, R4.reuse, RZ ;  /* 0x0000000403037219 */ /* 0x080fe400000006ff */
[----:B------:R-:W-:Y:S01]  /*34e0*/  SHF.L.U32 R0, R0, R4, RZ ;  /* 0x0000000400007219 */ /* 0x000fe200000006ff */
[----:B------:R-:W-:Y:S02]  /*34f0*/  IMAD.SHL.U32 R4, R4, 0x20, RZ ;  /* 0x0000002004047824 */ /* 0x000fe400078e00ff */
[----:B------:R1:W-:Y:S04]  /*3500*/  ATOMS.OR RZ, [UR5+0x14], R3 ;  /* 0x00001403ffff798c */ /* 0x0003e8000b000005 */
[----:B------:R1:W-:Y:S04]  /*3510*/  ATOMS.OR RZ, [UR5+0x18], R0 ;  /* 0x00001800ffff798c */ /* 0x0003e8000b000005 */
[----:B------:R1:W-:Y:S01]  /*3520*/  STS [UR6+0x120], R4 ;  /* 0x00012004ff007988 */ /* 0x0003e20008000806 */
[----:B------:R-:W-:Y:S05]  /*3530*/  BRA `(.L_x_60) ;  /* 0x0000000000107947 */ /* 0x000fea0003800000 */
.L_x_59:
[----:B------:R-:W-:Y:S02]  /*3540*/  MOV R0, 0xffffffff ;  /* 0xffffffff00007802 */ /* 0x000fe40000000f00 */
[----:B------:R-:W-:-:S03]  /*3550*/  MOV R4, 0x3580 ;  /* 0x0000358000047802 */ /* 0x000fc60000000f00 */
[----:B------:R1:W-:Y:S04]  /*3560*/  STS [UR6+0x120], R0 ;  /* 0x00012000ff007988 */ /* 0x0003e80008000806 */
[----:B-1---5:R-:W-:Y:S05]  /*3570*/  CALL.REL.NOINC `($__internal_1_$__cuda_sm10x_tcgen05_guardrail_trap_phase_invalid_during_alloc) ;  /* 0x0000005000647944 */ /* 0x022fea0003c00000 */
.L_x_60:
[----:B------:R-:W-:Y:S05]  /*3580*/  WARPSYNC.ALL ;  /* 0x0000000000007948 */ /* 0x000fea0003800000 */
[----:B------:R-:W2:Y:S01]  /*3590*/  S2UR UR4, SR_CgaCtaId ;  /* 0x00000000000479c3 */ /* 0x000ea20000008800 */
[----:B------:R-:W-:Y:S01]  /*35a0*/  UMOV UR71, 0x400 ;  /* 0x0000040000477882 */ /* 0x000fe20000000000 */
[----:B------:R-:W-:-:S06]  /*35b0*/  NOP ;  /* 0x0000000000007918 */ /* 0x000fcc0000000000 */
[----:B------:R-:W-:Y:S06]  /*35c0*/  BAR.ARV 0x6, 0xa0 ;  /* 0x0182800000007b1d */ /* 0x000fec0000002000 */
[----:B------:R-:W3:Y:S01]  /*35d0*/  LDCU UR7, c[0x0][0x38c] ;  /* 0x00007180ff0777ac */ /* 0x000ee20008000800 */
[----:B------:R-:W-:Y:S01]  /*35e0*/  LOP3.LUT R2, R2, 0xffff, RZ, 0xc0, !PT ;  /* 0x0000ffff02027812 */ /* 0x000fe200078ec0ff */
[----:B------:R-:W-:Y:S01]  /*35f0*/  HFMA2 R11, -RZ, RZ, 0, 5.9604644775390625e-08 ;  /* 0x00000001ff0b7431 */ /* 0x000fe200000001ff */
[----:B------:R-:W-:Y:S01]  /*3600*/  MOV R10, RZ ;  /* 0x000000ff000a7202 */ /* 0x000fe20000000f00 */
[----:B------:R-:W4:Y:S01]  /*3610*/  LDCU UR8, c[0x0][0x38c] ;  /* 0x00007180ff0877ac */ /* 0x000f220008000800 */
[----:B------:R-:W-:-:S02]  /*3620*/  R2UR UR72, R2 ;  /* 0x00000000024872ca */ /* 0x000fc400000e0000 */
[----:B------:R-:W-:Y:S01]  /*3630*/  CS2R R8, SRZ ;  /* 0x0000000000087805 */ /* 0x000fe2000001ff00 */
[----:B------:R-:W-:Y:S01]  /*3640*/  UMOV UR75, URZ ;  /* 0x000000ff004b7c82 */ /* 0x000fe20008000000 */
[----:B------:R-:W-:Y:S01]  /*3650*/  UMOV UR9, URZ ;  /* 0x000000ff00097c82 */ /* 0x000fe20008000000 */
[----:B--2---:R-:W-:Y:S01]  /*3660*/  ULEA UR71, UR4, UR71, 0x18 ;  /* 0x0000004704477291 */ /* 0x004fe2000f8ec0ff */
[----:B------:R-:W-:Y:S01]  /*3670*/  UMOV UR76, 0x0 ;  /* 0x00000000004c7882 */ /* 0x000fe20000000000 */
[----:B------:R-:W-:Y:S02]  /*3680*/  UMOV UR77, 0x4100910 ;  /* 0x04100910004d7882 */ /* 0x000fe40000000000 */
[----:B------:R-:W-:Y:S02]  /*3690*/  UIADD3 UR6, UPT, UPT, UR71, 0x6800, URZ ;  /* 0x0000680047067890 */ /* 0x000fe4000fffe0ff */
[----:B------:R-:W-:Y:S02]  /*36a0*/  UIADD3 UR5, UPT, UPT, UR71, 0x1e800, URZ ;  /* 0x0001e80047057890 */ /* 0x000fe4000fffe0ff */
[----:B---3--:R-:W-:Y:S01]  /*36b0*/  UIADD3 UR7, UPT, UPT, UR7, 0x7f, URZ ;  /* 0x0000007f07077890 */ /* 0x008fe2000fffe0ff */
[----:B-1----:R-:W1:Y:S01]  /*36c0*/  LDS R0, [UR71+0x120] ;  /* 0x00012047ff007984 */ /* 0x002e620008000800 */
[----:B------:R-:W-:-:S02]  /*36d0*/  USHF.R.U32.HI UR6, URZ, 0x4, UR6 ;  /* 0x00000004ff067899 */ /* 0x000fc40008011606 */
[----:B------:R-:W-:Y:S02]  /*36e0*/  USHF.R.S32.HI UR4, URZ, 0x1f, UR7 ;  /* 0x0000001fff047899 */ /* 0x000fe40008011407 */
[----:B------:R-:W-:Y:S02]  /*36f0*/  USHF.R.U32.HI UR5, URZ, 0x4, UR5 ;  /* 0x00000004ff057899 */ /* 0x000fe40008011605 */
[----:B------:R-:W-:Y:S02]  /*3700*/  ULEA.HI UR4, UR4, UR7, URZ, 0x7 ;  /* 0x0000000704047291 */ /* 0x000fe4000f8f38ff */
[----:B------:R-:W-:Y:S02]  /*3710*/  ULOP3.LUT UR6, UR6, 0x3fff, URZ, 0xc0, !UPT ;  /* 0x00003fff06067892 */ /* 0x000fe4000f8ec0ff */
[----:B------:R-:W-:Y:S02]  /*3720*/  USHF.R.S32.HI UR10, URZ, 0x7, UR4 ;  /* 0x00000007ff0a7899 */ /* 0x000fe40008011404 */
[----:B------:R-:W-:-:S02]  /*3730*/  ULOP3.LUT UR5, UR5, 0x3fff, URZ, 0xc0, !UPT ;  /* 0x00003fff05057892 */ /* 0x000fc4000f8ec0ff */
[----:B------:R-:W-:Y:S02]  /*3740*/  UISETP.LT.AND UP0, UPT, UR10, 0x1, UPT ;  /* 0x000000010a00788c */ /* 0x000fe4000bf01270 */
[----:B------:R-:W-:Y:S01]  /*3750*/  IMAD.U32 R12, RZ, RZ, UR10 ;  /* 0x0000000aff0c7e24 */ /* 0x000fe2000f8e00ff */
[----:B------:R-:W-:Y:S02]  /*3760*/  ULOP3.LUT UR73, UR6, 0x10000, URZ, 0xfc, !UPT ;  /* 0x0001000006497892 */ /* 0x000fe4000f8efcff */
[----:B------:R-:W-:Y:S02]  /*3770*/  USEL UR4, UR10, 0x1, !UP0 ;  /* 0x000000010a047887 */ /* 0x000fe4000c000000 */
[----:B------:R-:W-:Y:S02]  /*3780*/  ULOP3.LUT UR74, UR5, 0x10000, URZ, 0xfc, !UPT ;  /* 0x00010000054a7892 */ /* 0x000fe4000f8efcff */
[----:B------:R-:W-:Y:S02]  /*3790*/  UIADD3 UR4, UPT, UPT, -UR4, URZ, URZ ;  /* 0x000000ff04047290 */ /* 0x000fe4000fffe1ff */
[----:B----4-:R-:W-:-:S04]  /*37a0*/  UISETP.GE.AND UP4, UPT, UR8, 0x1, UPT ;  /* 0x000000010800788c */ /* 0x010fc8000bf86270 */
[----:B------:R-:W-:Y:S01]  /*37b0*/  IMAD.U32 R14, RZ, RZ, UR4 ;  /* 0x00000004ff0e7e24 */ /* 0x000fe2000f8e00ff */
[----:B-1----:R-:W-:-:S13]  /*37c0*/  R2UR UR7, R0 ;  /* 0x00000000000772ca */ /* 0x002fda00000e0000 */
[----:B------:R-:W-:-:S07]  /*37d0*/  IMAD.U32 R15, RZ, RZ, UR7 ;  /* 0x00000007ff0f7e24 */ /* 0x000fce000f8e00ff */
.L_x_69:
[----:B------:R-:W-:Y:S02]  /*37e0*/  LEA R0, R10, UR71, 0x3 ;  /* 0x000000470a007c11 */ /* 0x000fe4000f8e18ff */
[----:B------:R-:W-:Y:S02]  /*37f0*/  SHF.L.U32 R2, R9, 0x1f, RZ ;  /* 0x0000001f09027819 */ /* 0x000fe400000006ff */
[----:B------:R-:W-:Y:S01]  /*3800*/  PLOP3.LUT P0, PT, PT, PT, UP4, 0x80, 0x8 ;  /* 0x000000000008781c */ /* 0x000fe20003f0f048 */
[----:B------:R-:W-:Y:S01]  /*3810*/  VIADD R3, R0, 0x80 ;  /* 0x0000008000037836 */ /* 0x000fe20000000000 */
[----:B-1----:R-:W1:Y:S02]  /*3820*/  SYNCS.PHASECHK.TRANS64.TRYWAIT P1, [R0+URZ+0x70], R2 ;  /* 0x00007002000075a7 */ /* 0x002e6400080211ff */
[----:B-1----:R-:W-:Y:S09]  /*3830*/  @!P1 BRA `(.L_x_63) ;  /* 0x0000004800249947 */ /* 0x002ff20003800000 */
.L_x_138:
[----:B------:R-:W-:Y:S01]  /*3840*/  LEA R4, R10, UR71, 0x4 ;  /* 0x000000470a047c11 */ /* 0x000fe2000f8e20ff */
[----:B------:R-:W-:Y:S01]  /*3850*/  @UP4 ULEA UR4, UR9, UR71, 0x3 ;  /* 0x0000004709044291 */ /* 0x000fe2000f8e18ff */
[----:B------:R-:W-:Y:S01]  /*3860*/  PLOP3.LUT P2, PT, PT, PT, PT, 0x80, 0x8 ;  /* 0x000000000008781c */ /* 0x000fe20003f4f070 */
[----:B------:R-:W-:Y:S01]  /*3870*/  ULEA UR5, UR75, UR71, 0x3 ;  /* 0x000000474b057291 */ /* 0x000fe2000f8e18ff */
[----:B------:R-:W-:Y:S02]  /*3880*/  PRMT R3, RZ, 0x654, R3 ;  /* 0x00000654ff037816 */ /* 0x000fe40000000003 */
[----:B------:R-:W2:Y:S01]  /*3890*/  LDS.128 R4, [R4+0x100] ;  /* 0x0001000004047984 */ /* 0x000ea20000000c00 */
[----:B-1----:R-:W-:Y:S02]  /*38a0*/  @P0 SHF.L.U32 R2, R8, 0x1f, RZ ;  /* 0x0000001f08020819 */ /* 0x002fe400000006ff */
[----:B------:R-:W-:Y:S01]  /*38b0*/  SHF.L.U32 R0, R11, 0x1f, RZ ;  /* 0x0000001f0b007819 */ /* 0x000fe200000006ff */
[----:B------:R-:W-:Y:S01]  /*38c0*/  @!PT LDS RZ, [RZ] ;  /* 0x00000000fffff984 */ /* 0x000fe20000000800 */
[----:B------:R-:W-:Y:S01]  /*38d0*/  @!PT LDS RZ, [RZ] ;  /* 0x00000000fffff984 */ /* 0x000fe20000000800 */
[----:B------:R-:W-:Y:S01]  /*38e0*/  @!PT LDS RZ, [RZ] ;  /* 0x00000000fffff984 */ /* 0x000fe20000000800 */
[----:B------:R-:W-:Y:S01]  /*38f0*/  @!PT LDS RZ, [RZ] ;  /* 0x00000000fffff984 */ /* 0x000fe20000000800 */
[----:B------:R1:W-:Y:S06]  /*3900*/  MEMBAR.ALL.CTA ;  /* 0x0000000000007992 */ /* 0x0003ec0000008000 */
[----:B-1----:R-:W1:Y:S01]  /*3910*/  FENCE.VIEW.ASYNC.S ;  /* 0x00000000000073c6 */ /* 0x002e620000000000 */
[----:B------:R-:W-:Y:S01]  /*3920*/  R2UR UR6, R15 ;  /* 0x000000000f0672ca */ /* 0x000fe200000e0000 */
[----:B------:R-:W-:Y:S01]  /*3930*/  IMAD.U32 R13, RZ, RZ, UR5 ;  /* 0x00000005ff0d7e24 */ /* 0x000fe2000f8e00ff */
[----:B-1----:R1:W-:Y:S01]  /*3940*/  SYNCS.ARRIVE.TRANS64.RED.A1T0 RZ, [R3+URZ], RZ ;  /* 0x000000ff03ff79a7 */ /* 0x0023e200081004ff */
[----:B------:R1:W3:Y:S01]  /*3950*/  @P0 SYNCS.PHASECHK.TRANS64.TRYWAIT P2, [UR4], R2 ;  /* 0x00000002ff0005a7 */ /* 0x0002e20008041104 */
[----:B------:R-:W-:Y:S01]  /*3960*/  ULEA.HI UR4, UR75, UR75, URZ, 0x1 ;  /* 0x0000004b4b047291 */ /* 0x000fe2000f8f08ff */
[----:B--2---:R-:W-:-:S03]  /*3970*/  LOP3.LUT P1, RZ, R6, 0x1, RZ, 0xc0, !PT ;  /* 0x0000000106ff7812 */ /* 0x004fc6000782c0ff */
[----:B------:R-:W-:-:S04]  /*3980*/  ULOP3.LUT UR8, UR4, 0xffe, URZ, 0xc0, !UPT ;  /* 0x00000ffe04087892 */ /* 0x000fc8000f8ec0ff */
[----:B------:R-:W-:Y:S01]  /*3990*/  UIADD3 UR8, UPT, UPT, -UR8, UR75, URZ ;  /* 0x0000004b08087290 */ /* 0x000fe2000fffe1ff */
[----:B------:R-:W2:Y:S01]  /*39a0*/  SYNCS.PHASECHK.TRANS64.TRYWAIT P0, [UR5+0xb0], R0 ;  /* 0x0000b000ff0075a7 */ /* 0x000ea20008001105 */
[----:B------:R-:W-:-:S04]  /*39b0*/  USHF.L.U32 UR5, UR4, 0x5, URZ ;  /* 0x0000000504057899 */ /* 0x000fc800080006ff */
[----:B------:R-:W-:-:S04]  /*39c0*/  ULOP3.LUT UR4, UR5, 0xffffffc0, URZ, 0xc0, !UPT ;  /* 0xffffffc005047892 */ /* 0x000fc8000f8ec0ff */
[----:B------:R-:W-:-:S04]  /*39d0*/  UIADD3 UR4, UPT, UPT, UR6, UR4, URZ ;  /* 0x0000000406047290 */ /* 0x000fc8000fffe0ff */
[----:B------:R-:W-:Y:S01]  /*39e0*/  ULEA UR8, UR8, UR4, 0x14 ;  /* 0x0000000408087291 */ /* 0x000fe2000f8ea0ff */
[----:B-123--:R-:W-:Y:S11]  /*39f0*/  @!P0 BRA `(.L_x_64) ;  /* 0x0000004400c88947 */ /* 0x00eff60003800000 */
.L_x_140:
[----:B------:R-:W-:Y:S01]  /*3a00*/  IADD3 R10, PT, PT, R10, 0x1, RZ ;  /* 0x000000010a0a7810 */ /* 0x000fe20007ffe0ff */
[----:B------:R-:W-:Y:S06]  /*3a10*/  BRA.U !UP4, `(.L_x_65) ;  /* 0x000000050cec7547 */ /* 0x000fec000b800000 */
[----:B------:R-:W-:Y:S01]  /*3a20*/  R2UR UR69, R14 ;  /* 0x000000000e4572ca */ /* 0x000fe200000e0000 */
[----:B------:R-:W-:Y:S01]  /*3a30*/  UPLOP3.LUT UP2, UPT, UPT, UPT, UPT, 0x40, 0x4 ;  /* 0x000000000004789c */ /* 0x000fe20003f4e870 */
[----:B------:R-:W-:Y:S01]  /*3a40*/  R2UR UR68, R12 ;  /* 0x000000000c4472ca */ /* 0x000fe200000e0000 */
[----:B------:R-:W-:-:S14]  /*3a50*/  UMOV UR7, UR9 ;  /* 0x0000000900077c82 */ /* 0x000fdc0008000000 */
.L_x_68:
[----:B------:R-:W-:Y:S02]  /*3a60*/  UIADD3 UR69, UPT, UPT, UR69, 0x1, URZ ;  /* 0x0000000145457890 */ /* 0x000fe4000fffe0ff */
[----:B--2---:R-:W-:Y:S02]  /*3a70*/  ULEA UR5, UR7, UR71, 0x3 ;  /* 0x0000004707057291 */ /* 0x004fe4000f8e18ff */
[----:B------:R-:W-:Y:S01]  /*3a80*/  UISETP.NE.AND UP3, UPT, UR69, URZ, UPT ;  /* 0x000000ff4500728c */ /* 0x000fe2000bf65270 */
[----:B------:R-:W-:Y:S10]  /*3a90*/  @P2 BRA `(.L_x_66) ;  /* 0x00000000000c2947 */ /* 0x000ff40003800000 */
[----:B-1----:R-:W-:Y:S04]  /*3aa0*/  SHF.L.U32 R2, R8, 0x1f, RZ ;  /* 0x0000001f08027819 */ /* 0x002fe800000006ff */
[----:B------:R-:W1:Y:S02]  /*3ab0*/  SYNCS.PHASECHK.TRANS64.TRYWAIT P0, [UR5], R2 ;  /* 0x00000002ff0075a7 */ /* 0x000e640008001105 */
[----:B-1----:R-:W-:Y:S05]  /*3ac0*/  @!P0 BRA `(.L_x_67) ;  /* 0x0000004400b08947 */ /* 0x002fea0003800000 */
.L_x_66:
[----:B------:R-:W-:Y:S01]  /*3ad0*/  UISETP.NE.AND UP0, UPT, UR68, 0x1, UPT ;  /* 0x000000014400788c */ /* 0x000fe2000bf05270 */
[----:B------:R-:W-:Y:S01]  /*3ae0*/  PLOP3.LUT P2, PT, PT, PT, PT, 0x80, 0x8 ;  /* 0x000000000008781c */ /* 0x000fe20003f4f070 */
[----:B------:R-:W-:Y:S01]  /*3af0*/  UIADD3 UR9, UPT, UPT, UR7, 0x1, URZ ;  /* 0x0000000107097890 */ /* 0x000fe2000fffe0ff */
[----:B------:R-:W-:Y:S01]  /*3b00*/  MOV.SPILL R3, UR77 ;  /* 0x0000004d00037c02 */ /* 0x000fe20009000f00 */
[----:B------:R-:W-:Y:S01]  /*3b10*/  UIADD3 UR70, UPT, UPT, UR5, 0x18, URZ ;  /* 0x0000001805467890 */ /* 0x000fe2000fffe0ff */
[----:B-1----:R-:W-:Y:S01]  /*3b20*/  MOV.SPILL R2, UR76 ;  /* 0x0000004c00027c02 */ /* 0x002fe20009000f00 */
[----:B------:R-:W-:Y:S01]  /*3b30*/  UISETP.NE.AND UP1, UPT, UR9, 0x3, UPT ;  /* 0x000000030900788c */ /* 0x000fe2000bf25270 */
[----:B------:R-:W-:Y:S01]  /*3b40*/  PLOP3.LUT P0, PT, PT, PT, UP0, 0x80, 0x8 ;  /* 0x000000000008781c */ /* 0x000fe20003f0f008 */
[----:B------:R-:W-:Y:S02]  /*3b50*/  ULEA UR6, UR7, UR74, 0xb ;  /* 0x0000004a07067291 */ /* 0x000fe4000f8e58ff */
[----:B------:R-:W-:Y:S02]  /*3b60*/  USEL UR5, URZ, 0x1, UP1 ;  /* 0x00000001ff057887 */ /* 0x000fe40008800000 */
[----:B------:R-:W-:Y:S02]  /*3b70*/  USEL UR9, UR9, URZ, UP1 ;  /* 0x000000ff09097287 */ /* 0x000fe40008800000 */
[----:B------:R-:W-:Y:S02]  /*3b80*/  ULEA UR4, UR7, UR73, 0xb ;  /* 0x0000004907047291 */ /* 0x000fe4000f8e58ff */
[----:B------:R-:W-:Y:S01]  /*3b90*/  @UP0 ULEA UR7, UR9, UR71, 0x3 ;  /* 0x0000004709070291 */ /* 0x000fe2000f8e18ff */
[----:B------:R-:W-:Y:S01]  /*3ba0*/  LOP3.LUT R8, R8, UR5, RZ, 0x3c, !PT ;  /* 0x0000000508087c12 */ /* 0x000fe2000f8e3cff */
[----:B------:R-:W-:Y:S02]  /*3bb0*/  UIADD3 UR22, UPT, UPT, UR6, 0x2, URZ ;  /* 0x0000000206167890 */ /* 0x000fe4000fffe0ff */
[----:B------:R-:W-:Y:S01]  /*3bc0*/  UIADD3 UR18, UPT, UPT, UR4, 0x2, URZ ;  /* 0x0000000204127890 */ /* 0x000fe2000fffe0ff */
[----:B------:R-:W-:Y:S01]  /*3bd0*/  @P0 SHF.L.U32 R0, R8, 0x1f, RZ ;  /* 0x0000001f08000819 */ /* 0x000fe200000006ff */
[----:B------:R-:W-:Y:S02]  /*3be0*/  UIADD3 UR14, UPT, UPT, UR6, 0x4, URZ ;  /* 0x00000004060e7890 */ /* 0x000fe4000fffe0ff */
[----:B------:R-:W-:Y:S01]  /*3bf0*/  UIADD3 UR12, UPT, UPT, UR4, 0x4, URZ ;  /* 0x00000004040c7890 */ /* 0x000fe2000fffe0ff */
[----:B------:R2:W3:Y:S01]  /*3c00*/  @P0 SYNCS.PHASECHK.TRANS64.TRYWAIT P2, [UR7], R0 ;  /* 0x00000000ff0005a7 */ /* 0x0004e20008041107 */
[----:B------:R-:W-:Y:S02]  /*3c10*/  UIADD3 UR66, UPT, UPT, UR6, 0x6, URZ ;  /* 0x0000000606427890 */ /* 0x000fe4000fffe0ff */
        /* <DEDUP_REMOVED lines=24> */
[----:B------:R-:W-:Y:S01]  /*3da0*/  UIADD3 UR68, UPT, UPT, UR68, -0x1, URZ ;  /* 0xffffffff44447890 */ /* 0x000fe2000fffe0ff */
[----:B------:R-:W-:Y:S01]  /*3db0*/  UMOV UR7, 0x40004040 ;  /* 0x4000404000077882 */ /* 0x000fe20000000000 */
[----:B------:R-:W-:Y:S01]  /*3dc0*/  UMOV UR76, 0x0 ;  /* 0x00000000004c7882 */ /* 0x000fe20000000000 */
[----:B------:R-:W-:Y:S01]  /*3dd0*/  UMOV UR77, 0x4100910 ;  /* 0x04100910004d7882 */ /* 0x000fe20000000000 */
[----:B------:R-:W-:Y:S01]  /*3de0*/  UMOV UR5, 0x40004040 ;  /* 0x4000404000057882 */ /* 0x000fe20000000000 */
[----:B------:R-:W-:Y:S01]  /*3df0*/  UMOV UR23, 0x40004040 ;  /* 0x4000404000177882 */ /* 0x000fe20000000000 */
[----:B------:R1:W-:Y:S01]  /*3e00*/  UTCHMMA gdesc[UR4], gdesc[UR6], tmem[UR8], tmem[UR76], idesc[UR77], UP2 ;  /* 0x00ff4c06040075ea */ /* 0x0003e20009000008 */
[----:B------:R-:W-:Y:S01]  /*3e10*/  UPLOP3.LUT UP2, UPT, UPT, UPT, UPT, 0x80, 0x8 ;  /* 0x000000000008789c */ /* 0x000fe20003f4f070 */
[----:B------:R-:W-:Y:S01]  /*3e20*/  UMOV UR19, 0x40004040 ;  /* 0x4000404000137882 */ /* 0x000fe20000000000 */
[----:B------:R-:W-:Y:S01]  /*3e30*/  UMOV UR15, 0x40004040 ;  /* 0x40004040000f7882 */ /* 0x000fe20000000000 */
[----:B------:R4:W-:Y:S01]  /*3e40*/  UTCHMMA gdesc[UR18], gdesc[UR22], tmem[UR8], tmem[UR76], idesc[UR77], UPT ;  /* 0x00ff4c16120075ea */ /* 0x0009e2000b800008 */
[----:B------:R-:W-:Y:S01]  /*3e50*/  UMOV UR13, 0x40004040 ;  /* 0x40004040000d7882 */ /* 0x000fe20000000000 */
        /* <DEDUP_REMOVED lines=18> */
[----:B-1----:R-:W-:Y:S01]  /*3f80*/  UIADD3 UR4, UPT, UPT, UR4, 0x606, URZ ;  /* 0x0000060604047890 */ /* 0x002fe2000fffe0ff */
[----:B------:R-:W-:Y:S01]  /*3f90*/  UMOV UR6, 0x0 ;  /* 0x0000000000067882 */ /* 0x000fe20000000000 */
[----:B------:R-:W-:Y:S01]  /*3fa0*/  UMOV UR7, 0x4100910 ;  /* 0x0410091000077882 */ /* 0x000fe20000000000 */
[----:B------:R-:W-:Y:S01]  /*3fb0*/  UMOV UR31, 0x40004040 ;  /* 0x40004040001f7882 */ /* 0x000fe20000000000 */
[----:B----4-:R-:W-:Y:S01]  /*3fc0*/  UMOV UR22, 0x0 ;  /* 0x0000000000167882 */ /* 0x010fe20000000000 */
[----:B------:R-:W-:Y:S01]  /*3fd0*/  UMOV UR23, 0x4100910 ;  /* 0x0410091000177882 */ /* 0x000fe20000000000 */
[----:B------:R-:W-:Y:S01]  /*3fe0*/  R2UR.FILL UR77, R3 ;  /* 0x00000000034d72ca */ /* 0x000fe200004e0000 */
[----:B------:R1:W-:Y:S01]  /*3ff0*/  UTCHMMA gdesc[UR12], gdesc[UR14], tmem[UR8], tmem[UR22], idesc[UR23], UPT ;  /* 0x00ff160e0c0075ea */ /* 0x0003e2000b800008 */
[----:B------:R-:W-:Y:S01]  /*4000*/  R2UR.FILL UR76, R2 ;  /* 0x00000000024c72ca */ /* 0x000fe200004e0000 */
[----:B------:R-:W-:Y:S01]  /*4010*/  UTCHMMA gdesc[UR64], gdesc[UR66], tmem[UR8], tmem[UR22], idesc[UR23], UPT ;  /* 0x00ff1642400075ea */ /* 0x000fe2000b800008 */
[----:B------:R-:W-:Y:S01]  /*4020*/  UTCHMMA gdesc[UR60], gdesc[UR62], tmem[UR8], tmem[UR22], idesc[UR23], UPT ;  /* 0x00ff163e3c0075ea */ /* 0x000fe2000b800008 */
[----:B------:R-:W-:Y:S01]  /*4030*/  UMOV UR18, 0x0 ;  /* 0x0000000000127882 */ /* 0x000fe20000000000 */
[----:B------:R-:W-:Y:S01]  /*4040*/  UMOV UR19, 0x4100910 ;  /* 0x0410091000137882 */ /* 0x000fe20000000000 */
[----:B------:R-:W-:Y:S01]  /*4050*/  UMOV UR29, 0x40004040 ;  /* 0x40004040001d7882 */ /* 0x000fe20000000000 */
[----:B------:R-:W-:Y:S01]  /*4060*/  UTCHMMA gdesc[UR56], gdesc[UR58], tmem[UR8], tmem[UR18], idesc[UR19], UPT ;  /* 0x00ff123a380075ea */ /* 0x000fe2000b800008 */
[----:B------:R-:W-:Y:S01]  /*4070*/  UTCHMMA gdesc[UR52], gdesc[UR54], tmem[UR8], tmem[UR18], idesc[UR19], UPT ;  /* 0x00ff1236340075ea */ /* 0x000fe2000b800008 */
[----:B------:R-:W-:Y:S01]  /*4080*/  UTCHMMA gdesc[UR48], gdesc[UR50], tmem[UR8], tmem[UR18], idesc[UR19], UPT ;  /* 0x00ff1232300075ea */ /* 0x000fe2000b800008 */
[----:B------:R-:W-:Y:S01]  /*4090*/  UTCHMMA gdesc[UR44], gdesc[UR46], tmem[UR8], tmem[UR6], idesc[UR7], UPT ;  /* 0x00ff062e2c0075ea */ /* 0x000fe2000b800008 */
[----:B------:R-:W-:Y:S01]  /*40a0*/  UMOV UR27, 0x40004040 ;  /* 0x40004040001b7882 */ /* 0x000fe20000000000 */
[----:B------:R-:W-:Y:S01]  /*40b0*/  UMOV UR25, 0x40004040 ;  /* 0x4000404000197882 */ /* 0x000fe20000000000 */
[----:B------:R-:W-:Y:S01]  /*40c0*/  UMOV UR21, 0x40004040 ;  /* 0x4000404000157882 */ /* 0x000fe20000000000 */
[----:B------:R-:W-:Y:S01]  /*40d0*/  UMOV UR17, 0x40004040 ;  /* 0x4000404000117882 */ /* 0x000fe20000000000 */
[----:B------:R-:W-:Y:S01]  /*40e0*/  UMOV UR11, 0x40004040 ;  /* 0x40004040000b7882 */ /* 0x000fe20000000000 */
[----:B-1----:R-:W-:Y:S01]  /*40f0*/  UMOV UR12, 0x0 ;  /* 0x00000000000c7882 */ /* 0x002fe20000000000 */
[----:B------:R-:W-:Y:S01]  /*4100*/  UMOV UR13, 0x4100910 ;  /* 0x04100910000d7882 */ /* 0x000fe20000000000 */
[----:B------:R-:W-:Y:S01]  /*4110*/  UMOV UR14, 0x0 ;  /* 0x00000000000e7882 */ /* 0x000fe20000000000 */
[----:B------:R-:W-:Y:S01]  /*4120*/  UTCHMMA gdesc[UR40], gdesc[UR42], tmem[UR8], tmem[UR12], idesc[UR13], UPT ;  /* 0x00ff0c2a280075ea */ /* 0x000fe2000b800008 */
[----:B------:R-:W-:Y:S01]  /*4130*/  UTCHMMA gdesc[UR36], gdesc[UR38], tmem[UR8], tmem[UR6], idesc[UR7], UPT ;  /* 0x00ff0626240075ea */ /* 0x000fe2000b800008 */
[----:B------:R-:W-:Y:S01]  /*4140*/  UMOV UR15, 0x4100910 ;  /* 0x04100910000f7882 */ /* 0x000fe20000000000 */
[----:B------:R-:W-:Y:S01]  /*4150*/  UTCHMMA gdesc[UR32], gdesc[UR34], tmem[UR8], tmem[UR18], idesc[UR19], UPT ;  /* 0x00ff1222200075ea */ /* 0x000fe2000b800008 */
[----:B------:R-:W-:Y:S01]  /*4160*/  UTCHMMA gdesc[UR28], gdesc[UR30], tmem[UR8], tmem[UR14], idesc[UR15], UPT ;  /* 0x00ff0e1e1c0075ea */ /* 0x000fe2000b800008 */
[----:B------:R-:W-:Y:S01]  /*4170*/  UTCHMMA gdesc[UR24], gdesc[UR26], tmem[UR8], tmem[UR12], idesc[UR13], UPT ;  /* 0x00ff0c1a180075ea */ /* 0x000fe2000b800008 */
[----:B------:R1:W-:Y:S01]  /*4180*/  UTCHMMA gdesc[UR16], gdesc[UR20], tmem[UR8], tmem[UR6], idesc[UR7], UPT ;  /* 0x00ff0614100075ea */ /* 0x0003e2000b800008 */
[----:B------:R2:W-:Y:S01]  /*4190*/  UTCHMMA gdesc[UR4], gdesc[UR10], tmem[UR8], tmem[UR76], idesc[UR77], UPT ;  /* 0x00ff4c0a040075ea */ /* 0x0005e2000b800008 */
[----:B------:R2:W-:Y:S01]  /*41a0*/  UTCBAR.MULTICAST [UR70], URZ, UR72 ;  /* 0x000000ff460073e9 */ /* 0x0005e20008000848 */
[----:B-1----:R-:W-:Y:S01]  /*41b0*/  UMOV UR7, UR9 ;  /* 0x0000000900077c82 */ /* 0x002fe20008000000 */
[----:B---3--:R-:W-:Y:S05]  /*41c0*/  BRA.U UP3, `(.L_x_68) ;  /* 0xfffffff903247547 */ /* 0x008fea000b83ffff */
.L_x_65:
[----:B--2---:R-:W-:Y:S02]  /*41d0*/  R2UR UR4, R13 ;  /* 0x000000000d0472ca */ /* 0x004fe400000e0000 */
[----:B------:R-:W-:-:S04]  /*41e0*/  ISETP.NE.AND P0, PT, R10, 0x2, PT ;  /* 0x000000020a00780c */ /* 0x000fc80003f05270 */
[----:B-1----:R-:W-:Y:S02]  /*41f0*/  SEL R0, RZ, 0x1, P0 ;  /* 0x00000001ff007807 */ /* 0x002fe40000000000 */
[----:B------:R-:W-:Y:S02]  /*4200*/  SEL R10, R10, RZ, P0 ;  /* 0x000000ff0a0a7207 */ /* 0x000fe40000000000 */
[----:B------:R-:W-:-:S03]  /*4210*/  LOP3.LUT R9, R9, R0, RZ, 0x3c, !PT ;  /* 0x0000000009097212 */ /* 0x000fc600078e3cff */
[----:B------:R-:W-:Y:S02]  /*4220*/  UIADD3 UR5, UPT, UPT, UR4, 0x90, URZ ;  /* 0x0000009004057890 */ /* 0x000fe4000fffe0ff */
[----:B------:R-:W-:-:S04]  /*4230*/  UIADD3 UR4, UPT, UPT, UR75, 0x1, URZ ;  /* 0x000000014b047890 */ /* 0x000fc8000fffe0ff */
[----:B------:R-:W-:-:S03]  /*4240*/  UISETP.NE.AND UP0, UPT, UR4, 0x4, UPT ;  /* 0x000000040400788c */ /* 0x000fc6000bf05270 */
[----:B------:R1:W-:Y:S01]  /*4250*/  UTCBAR [UR5], URZ ;  /* 0x000000ff050073e9 */ /* 0x0003e200080000ff */
[----:B------:R-:W-:Y:S02]  /*4260*/  USEL UR6, URZ, 0x1, UP0 ;  /* 0x00000001ff067887 */ /* 0x000fe40008000000 */
[----:B------:R-:W-:-:S04]  /*4270*/  USEL UR75, UR4, URZ, UP0 ;  /* 0x000000ff044b7287 */ /* 0x000fc80008000000 */
[----:B------:R-:W-:Y:S01]  /*4280*/  LOP3.LUT R11, R11, UR6, RZ, 0x3c, !PT ;  /* 0x000000060b0b7c12 */ /* 0x000fe2000f8e3cff */
[----:B------:R-:W-:Y:S07]  /*4290*/  @P1 BRA `(.L_x_69) ;  /* 0xfffffff400501947 */ /* 0x000fee000383ffff */
[----:B------:R-:W2:Y:S01]  /*42a0*/  S2UR UR8, SR_CgaCtaId ;  /* 0x00000000000879c3 */ /* 0x000ea20000008800 */
[----:B------:R-:W-:Y:S01]  /*42b0*/  ELECT P0, URZ, PT ;  /* 0x0000000000ff782f */ /* 0x000fe20003800000 */
[----:B------:R-:W-:Y:S01]  /*42c0*/  IMAD.MOV.U32 R0, RZ, RZ, 0x1 ;  /* 0x00000001ff007424 */ /* 0x000fe200078e00ff */
[----:B------:R-:W-:Y:S01]  /*42d0*/  UIADD3 UR71, UPT, UPT, UR71, 0xb0, URZ ;  /* 0x000000b047477890 */ /* 0x000fe2000fffe0ff */
[----:B------:R-:W-:Y:S01]  /*42e0*/  SHF.L.U32 R2, R11, 0x1f, RZ ;  /* 0x0000001f0b027819 */ /* 0x000fe200000006ff */
[----:B------:R-:W-:-:S03]  /*42f0*/  UMOV UR4, 0x40 ;  /* 0x0000004000047882 */ /* 0x000fc60000000000 */
[----:B------:R-:W-:Y:S01]  /*4300*/  UVIRTCOUNT.DEALLOC.SMPOOL 0x80 ;  /* 0x000000800000784c */ /* 0x000fe20000000000 */
[----:B--2---:R-:W-:Y:S02]  /*4310*/  ULEA UR8, UR8, UR4, 0x18 ;  /* 0x0000000408087291 */ /* 0x004fe4000f8ec0ff */
[----:B------:R-:W-:-:S07]  /*4320*/  ULEA UR4, UR75, UR71, 0x3 ;  /* 0x000000474b047291 */ /* 0x000fce000f8e18ff */
[----:B------:R2:W-:Y:S02]  /*4330*/  @P0 STS.U8 [UR8+0x1c], R0 ;  /* 0x00001c00ff000988 */ /* 0x0005e40008000008 */
[----:B------:R-:W3:Y:S02]  /*4340*/  SYNCS.PHASECHK.TRANS64.TRYWAIT P0, [UR4], R2 ;  /* 0x00000002ff0075a7 */ /* 0x000ee40008001104 */
[----:B--23--:R-:W-:Y:S05]  /*4350*/  @!P0 BRA `(.L_x_70) ;  /* 0x0000003c00a48947 */ /* 0x00cfea0003800000 */
.L_x_143:
[----:B------:R-:W-:-:S04]  /*4360*/  UIADD3 UR4, UPT, UPT, UR75, 0x1, URZ ;  /* 0x000000014b047890 */ /* 0x000fc8000fffe0ff */
[----:B------:R-:W-:-:S04]  /*4370*/  UISETP.NE.AND UP0, UPT, UR4, 0x4, UPT ;  /* 0x000000040400788c */ /* 0x000fc8000bf05270 */
[----:B------:R-:W-:Y:S02]  /*4380*/  USEL UR6, URZ, 0x1, UP0 ;  /* 0x00000001ff067887 */ /* 0x000fe40008000000 */
[----:B------:R-:W-:-:S04]  /*4390*/  USEL UR4, UR4, URZ, UP0 ;  /* 0x000000ff04047287 */ /* 0x000fc80008000000 */
[----:B-1----:R-:W-:Y:S01]  /*43a0*/  ULEA UR5, UR4, UR71, 0x3 ;  /* 0x0000004704057291 */ /* 0x002fe2000f8e18ff */
[----:B--2---:R-:W-:-:S04]  /*43b0*/  LOP3.LUT R2, R11, UR6, RZ, 0x3c, !PT ;  /* 0x000000060b027c12 */ /* 0x004fc8000f8e3cff */
[----:B------:R-:W-:-:S04]  /*43c0*/  SHF.L.U32 R3, R2, 0x1f, RZ ;  /* 0x0000001f02037819 */ /* 0x000fc800000006ff */
[----:B------:R-:W1:Y:S02]  /*43d0*/  SYNCS.PHASECHK.TRANS64.TRYWAIT P0, [UR5], R3 ;  /* 0x00000003ff0075a7 */ /* 0x000e640008001105 */
[----:B-1----:R-:W-:Y:S05]  /*43e0*/  @!P0 BRA `(.L_x_71) ;  /* 0x0000003c00988947 */ /* 0x002fea0003800000 */
.L_x_145:
        /* <DEDUP_REMOVED lines=9> */
.L_x_147:
[----:B------:R-:W-:-:S04]  /*4480*/  UIADD3 UR4, UPT, UPT, UR4, 0x1, URZ ;  /* 0x0000000104047890 */ /* 0x000fc8000fffe0ff */
[----:B------:R-:W-:-:S04]  /*4490*/  UISETP.NE.AND UP0, UPT, UR4, 0x4, UPT ;  /* 0x000000040400788c */ /* 0x000fc8000bf05270 */
[----:B------:R-:W-:Y:S02]  /*44a0*/  USEL UR5, URZ, 0x1, UP0 ;  /* 0x00000001ff057887 */ /* 0x000fe40008000000 */
[----:B------:R-:W-:-:S04]  /*44b0*/  USEL UR4, UR4, URZ, UP0 ;  /* 0x000000ff04047287 */ /* 0x000fc80008000000 */
[----:B------:R-:W-:Y:S01]  /*44c0*/  ULEA UR4, UR4, UR71, 0x3 ;  /* 0x0000004704047291 */ /* 0x000fe2000f8e18ff */
[----:B------:R-:W-:-:S04]  /*44d0*/  LOP3.LUT R2, R2, UR5, RZ, 0x3c, !PT ;  /* 0x0000000502027c12 */ /* 0x000fc8000f8e3cff */
[----:B------:R-:W-:-:S04]  /*44e0*/  SHF.L.U32 R2, R2, 0x1f, RZ ;  /* 0x0000001f02027819 */ /* 0x000fc800000006ff */
[----:B------:R-:W2:Y:S02]  /*44f0*/  SYNCS.PHASECHK.TRANS64.TRYWAIT P0, [UR4], R2 ;  /* 0x00000002ff0075a7 */ /* 0x000ea40008001104 */
[----:B--2---:R-:W-:Y:S05]  /*4500*/  @!P0 BRA `(.L_x_73) ;  /* 0x0000003c00808947 */ /* 0x004fea0003800000 */
.L_x_149:
[----:B------:R-:W-:Y:S01]  /*4510*/  NOP ;  /* 0x0000000000007918 */ /* 0x000fe20000000000 */
[----:B-1----:R-:W1:Y:S01]  /*4520*/  LDS R0, [UR8+0x14] ;  /* 0x00001408ff007984 */ /* 0x002e620008000800 */
[----:B------:R-:W-:Y:S01]  /*4530*/  R2UR UR4, R15 ;  /* 0x000000000f0472ca */ /* 0x000fe200000e0000 */
[----:B------:R-:W-:Y:S01]  /*4540*/  UMOV UR5, 0xffff ;  /* 0x0000ffff00057882 */ /* 0x000fe20000000000 */
[----:B------:R-:W-:-:S11]  /*4550*/  UMOV UR6, 0x1 ;  /* 0x0000000100067882 */ /* 0x000fd60000000000 */
[----:B------:R-:W-:-:S04]  /*4560*/  ULOP3.LUT UR4, UR4, 0xffff, URZ, 0xc0, !UPT ;  /* 0x0000ffff04047892 */ /* 0x000fc8000f8ec0ff */
[----:B------:R-:W-:-:S04]  /*4570*/  USHF.R.U32.HI UR4, URZ, 0x5, UR4 ;  /* 0x00000005ff047899 */ /* 0x000fc80008011604 */
[----:B------:R-:W-:Y:S02]  /*4580*/  USHF.L.U32 UR5, UR5, UR4, URZ ;  /* 0x0000000405057299 */ /* 0x000fe400080006ff */
[----:B------:R-:W-:-:S04]  /*4590*/  USHF.L.U32 UR4, UR6, UR4, URZ ;  /* 0x0000000406047299 */ /* 0x000fc800080006ff */
[----:B-1----:R-:W-:-:S04]  /*45a0*/  LOP3.LUT R0, R0, UR5, RZ, 0xc0, !PT ;  /* 0x0000000500007c12 */ /* 0x002fc8000f8ec0ff */
[----:B------:R-:W-:-:S13]  /*45b0*/  ISETP.NE.AND P0, PT, R0, UR5, PT ;  /* 0x0000000500007c0c */ /* 0x000fda000bf05270 */
[----:B------:R-:W-:Y:S05]  /*45c0*/  @P0 BRA `(.L_x_74) ;  /* 0x0000000000580947 */ /* 0x000fea0003800000 */
[----:B------:R-:W1:Y:S02]  /*45d0*/  LDS R0, [UR8+0x18] ;  /* 0x00001808ff007984 */ /* 0x000e640008000800 */
[----:B-1----:R-:W-:-:S04]  /*45e0*/  LOP3.LUT R0, R0, UR4, RZ, 0xc0, !PT ;  /* 0x0000000400007c12 */ /* 0x002fc8000f8ec0ff */
[----:B------:R-:W-:-:S13]  /*45f0*/  ISETP.NE.AND P0, PT, R0, UR4, PT ;  /* 0x0000000400007c0c */ /* 0x000fda000bf05270 */
[----:B------:R-:W-:Y:S05]  /*4600*/  @P0 BRA `(.L_x_75) ;  /* 0x00000000003c0947 */ /* 0x000fea0003800000 */
[----:B------:R-:W1:Y:S01]  /*4610*/  S2R R2, SR_LANEID ;  /* 0x0000000000027919 */ /* 0x000e620000000000 */
[----:B------:R-:W-:-:S06]  /*4620*/  ULOP3.LUT UR5, URZ, UR5, URZ, 0x33, !UPT ;  /* 0x00000005ff057292 */ /* 0x000fcc000f8e33ff */
[----:B------:R-:W-:-:S04]  /*4630*/  IMAD.U32 R0, RZ, RZ, UR5 ;  /* 0x00000005ff007e24 */ /* 0x000fc8000f8e00ff */
[----:B------:R2:W3:Y:S02]  /*4640*/  REDUX UR7, R0 ;  /* 0x00000000000773c4 */ /* 0x0004e40000000000 */
[----:B------:R4:W-:Y:S01]  /*4650*/  UTCATOMSWS.AND URZ, UR5 ;  /* 0x0000000500ff79e3 */ /* 0x0009e20008000000 */
[----:B--2---:R-:W-:Y:S01]  /*4660*/  LOP3.LUT R0, RZ, UR4, RZ, 0x33, !PT ;  /* 0x00000004ff007c12 */ /* 0x004fe2000f8e33ff */
[----:B------:R-:W-:Y:S02]  /*4670*/  VOTEU.ANY UR4, UPT, PT ;  /* 0x0000000000047886 */ /* 0x000fe400038e0100 */
[----:B------:R-:W-:Y:S02]  /*4680*/  UFLO.U32 UR4, UR4 ;  /* 0x00000004000472bd */ /* 0x000fe400080e0000 */
[----:B------:R-:W2:Y:S04]  /*4690*/  REDUX UR6, R0 ;  /* 0x00000000000673c4 */ /* 0x000ea80000000000 */
[----:B-1----:R-:W-:-:S02]  /*46a0*/  ISETP.EQ.U32.AND P0, PT, R2, UR4, PT ;  /* 0x0000000402007c0c */ /* 0x002fc4000bf02070 */
[----:B---3--:R-:W-:-:S11]  /*46b0*/  MOV R2, UR7 ;  /* 0x0000000700027c02 */ /* 0x008fd60008000f00 */
[----:B------:R4:W-:Y:S01]  /*46c0*/  @P0 ATOMS.AND RZ, [UR8+0x14], R2 ;  /* 0x00001402ffff098c */ /* 0x0009e2000a800008 */
[----:B--2---:R-:W-:-:S05]  /*46d0*/  IMAD.U32 R0, RZ, RZ, UR6 ;  /* 0x00000006ff007e24 */ /* 0x004fca000f8e00ff */
[----:B------:R4:W-:Y:S01]  /*46e0*/  @P0 ATOMS.AND RZ, [UR8+0x18], R0 ;  /* 0x00001800ffff098c */ /* 0x0009e2000a800008 */
[----:B------:R-:W-:Y:S05]  /*46f0*/  BRA `(.L_x_76) ;  /* 0x0000000000147947 */ /* 0x000fea0003800000 */
.L_x_75:
[----:B------:R-:W-:Y:S02]  /*4700*/  MOV R2, 0x4720 ;  /* 0x0000472000027802 */ /* 0x000fe40000000f00 */
[----:B-----5:R-:W-:Y:S05]  /*4710*/  CALL.REL.NOINC `($__internal_0_$__cuda_sm10x_tcgen05_guardrail_trap_col_being_dealloced_not_returned_by_alloc) ;  /* 0x0000003c00f07944 */ /* 0x020fea0003c00000 */
[----:B------:R-:W-:Y:S05]  /*4720*/  BRA `(.L_x_76) ;  /* 0x0000000000087947 */ /* 0x000fea0003800000 */
.L_x_74:
[----:B------:R-:W-:Y:S02]  /*4730*/  MOV R2, 0x4750 ;  /* 0x0000475000027802 */ /* 0x000fe40000000f00 */
[----:B-----5:R-:W-:Y:S05]  /*4740*/  CALL.REL.NOINC `($__internal_2_$__cuda_sm10x_tcgen05_guardrail_trap_unallocated_columns_being_dealloced) ;  /* 0x0000003c00fc7944 */ /* 0x020fea0003c00000 */
.L_x_76:
[----:B------:R-:W-:Y:S01]  /*4750*/  NOP ;  /* 0x0000000000007918 */ /* 0x000fe20000000000 */
[----:B----4-:R-:W-:Y:S05]  /*4760*/  EXIT ;  /* 0x000000000000794d */ /* 0x010fea0003800000 */
.L_x_58:
[----:B------:R-:W-:-:S09]  /*4770*/  UISETP.NE.OR UP0, UPT, UR22, 0x3, !UP3 ;  /* 0x000000031600788c */ /* 0x000fd2000df05670 */
[----:B------:R-:W-:Y:S05]  /*4780*/  BRA.U UP0, `(.L_x_77) ;  /* 0x0000000d00f07547 */ /* 0x000fea000b800000 */
[----:B------:R-:W1:Y:S01]  /*4790*/  LDCU UR33, c[0x0][0x370] ;  /* 0x00006e00ff2177ac */ /* 0x000e620008000800 */
[----:B------:R-:W2:Y:S01]  /*47a0*/  LDC.64 R16, c[0x0][0x348] ;  /* 0x0000d200ff107b82 */ /* 0x000ea20000000a00 */
[----:B------:R-:W-:Y:S02]  /*47b0*/  HFMA2 R13, -RZ, RZ, 0, 0 ;  /* 0x00000000ff0d7431 */ /* 0x000fe400000001ff */
[----:B------:R-:W-:Y:S01]  /*47c0*/  IMAD.MOV.U32 R15, RZ, RZ, 0x1 ;  /* 0x00000001ff0f7424 */ /* 0x000fe200078e00ff */
[----:B------:R-:W1:Y:S01]  /*47d0*/  LDCU.128 UR28, c[0x0][0xb10] ;  /* 0x00016200ff1c77ac */ /* 0x000e620008000c00 */
[----:B------:R-:W-:Y:S01]  /*47e0*/  IMAD.MOV.U32 R14, RZ, RZ, RZ ;  /* 0x000000ffff0e7224 */ /* 0x000fe200078e00ff */
[----:B------:R-:W-:Y:S01]  /*47f0*/  MOV R7, 0x2000 ;  /* 0x0000200000077802 */ /* 0x000fe20000000f00 */
[----:B------:R-:W3:Y:S01]  /*4800*/  LDCU UR32, c[0x0][0x374] ;  /* 0x00006e80ff2077ac */ /* 0x000ee20008000800 */
[----:B------:R-:W4:Y:S01]  /*4810*/  LDC.64 R2, c[0x0][0x888] ;  /* 0x00022200ff027b82 */ /* 0x000f220000000a00 */
[----:B------:R-:W3:Y:S01]  /*4820*/  LDCU UR15, c[0x0][0xb0c] ;  /* 0x00016180ff0f77ac */ /* 0x000ee20008000800 */
[----:B------:R-:W3:Y:S06]  /*4830*/  LDCU UR36, c[0x0][0xb20] ;  /* 0x00016400ff2477ac */ /* 0x000eec0008000800 */
[----:B------:R-:W2:Y:S01]  /*4840*/  LDC.64 R4, c[0x0][0x890] ;  /* 0x00022400ff047b82 */ /* 0x000ea20000000a00 */
[----:B------:R-:W3:Y:S01]  /*4850*/  LDCU UR4, c[0x0][0xb30] ;  /* 0x00016600ff0477ac */ /* 0x000ee20008000800 */
[----:B-1----:R-:W-:-:S02]  /*4860*/  UIMAD.WIDE.U32 UR6, UR33, UR28, URZ ;  /* 0x0000001c210672a5 */ /* 0x002fc4000f8e00ff */
[----:B---3--:R-:W-:Y:S01]  /*4870*/  UIMAD.WIDE.U32 UR8, UR32, UR31, URZ ;  /* 0x0000001f200872a5 */ /* 0x008fe2000f8e00ff */
[----:B------:R-:W-:Y:S01]  /*4880*/  UMOV UR24, 0x400 ;  /* 0x0000040000187882 */ /* 0x000fe20000000000 */
[----:B------:R-:W-:-:S03]  /*4890*/  UPLOP3.LUT UP3, UPT, UPT, UPT, UPT, 0x40, 0x4 ;  /* 0x000000000004789c */ /* 0x000fc60003f6e870 */
[----:B------:R-:W-:Y:S01]  /*48a0*/  UMOV UR6, UR7 ;  /* 0x0000000700067c82 */ /* 0x000fe20008000000 */
[----:B------:R-:W-:Y:S01]  /*48b0*/  UISETP.GE.AND UP0, UPT, UR39, 0x1, UPT ;  /* 0x000000012700788c */ /* 0x000fe2000bf06270 */
[----:B------:R-:W-:Y:S01]  /*48c0*/  UMOV UR34, UR9 ;  /* 0x0000000900227c82 */ /* 0x000fe20008000000 */
[----:B------:R-:W-:Y:S01]  /*48d0*/  UISETP.NE.AND UP4, UPT, UR39, 0x1, UPT ;  /* 0x000000012700788c */ /* 0x000fe2000bf85270 */
[----:B------:R-:W1:Y:S01]  /*48e0*/  LDCU.64 UR16, c[0x0][0xb28] ;  /* 0x00016500ff1077ac */ /* 0x000e620008000a00 */
[----:B------:R-:W-:Y:S02]  /*48f0*/  ULEA UR24, UR54, UR24, 0x18 ;  /* 0x0000001836187291 */ /* 0x000fe4000f8ec0ff */
[----:B------:R-:W-:Y:S02]  /*4900*/  UISETP.NE.AND UP6, UPT, UR15, 0x1, UPT ;  /* 0x000000010f00788c */ /* 0x000fe4000bfc5270 */
[----:B------:R-:W-:Y:S02]  /*4910*/  UISETP.NE.AND UP5, UPT, UR30, 0x1, UPT ;  /* 0x000000011e00788c */ /* 0x000fe4000bfa5270 */
[----:B------:R-:W-:-:S02]  /*4920*/  USHF.R.U32.HI UR35, URZ, UR29, UR6 ;  /* 0x0000001dff237299 */ /* 0x000fc40008011606 */
[----:B------:R-:W-:Y:S02]  /*4930*/  USHF.R.U32.HI UR34, URZ, UR36, UR34 ;  /* 0x00000024ff227299 */ /* 0x000fe40008011622 */
[----:B------:R-:W-:Y:S01]  /*4940*/  UISETP.NE.AND UP2, UPT, UR4, 0x1, UPT ;  /* 0x000000010400788c */ /* 0x000fe2000bf45270 */
[----:B------:R-:W-:-:S10]  /*4950*/  UMOV UR12, URZ ;  /* 0x000000ff000c7c82 */ /* 0x000fd40008000000 */
.L_x_86:
[C---:B------:R-:W-:Y:S02]  /*4960*/  LEA R12, R14.reuse, UR24, 0x3 ;  /* 0x000000180e0c7c11 */ /* 0x040fe4000f8e18ff */
[----:B------:R-:W-:Y:S02]  /*4970*/  SHF.L.U32 R0, R13, 0x1f, RZ ;  /* 0x0000001f0d007819 */ /* 0x000fe400000006ff */
[----:B------:R-:W-:Y:S02]  /*4980*/  LEA R8, R14, UR24, 0x4 ;  /* 0x000000180e087c11 */ /* 0x000fe4000f8e20ff */
[----:B---3--:R-:W3:Y:S02]  /*4990*/  SYNCS.PHASECHK.TRANS64.TRYWAIT P0, [R12+URZ+0x70], R0 ;  /* 0x000070000c0075a7 */ /* 0x008ee400080011ff */
[----:B---3--:R-:W-:Y:S05]  /*49a0*/  @!P0 BRA `(.L_x_78) ;  /* 0x0000003800708947 */ /* 0x008fea0003800000 */
.L_x_150:
[----:B------:R-:W1:Y:S01]  /*49b0*/  LDS.128 R8, [R8+0x100] ;  /* 0x0001000008087984 */ /* 0x000e620000000c00 */
[----:B------:R-:W-:Y:S01]  /*49c0*/  UISETP.GE.AND UP0, UPT, UR39, 0x1, UPT ;  /* 0x000000012700788c */ /* 0x000fe2000bf06270 */
[----:B------:R-:W-:Y:S01]  /*49d0*/  @!PT LDS RZ, [RZ] ;  /* 0x00000000fffff984 */ /* 0x000fe20000000800 */
[----:B------:R-:W-:Y:S01]  /*49e0*/  @!PT LDS RZ, [RZ] ;  /* 0x00000000fffff984 */ /* 0x000fe20000000800 */
[----:B------:R-:W-:Y:S01]  /*49f0*/  @!PT LDS RZ, [RZ] ;  /* 0x00000000fffff984 */ /* 0x000fe20000000800 */
[----:B------:R-:W-:Y:S01]  /*4a00*/  @!PT LDS RZ, [RZ] ;  /* 0x00000000fffff984 */ /* 0x000fe20000000800 */
[----:B------:R2:W-:Y:S06]  /*4a10*/  MEMBAR.ALL.CTA ;  /* 0x0000000000007992 */ /* 0x0005ec0000008000 */
[----:B--2---:R-:W2:Y:S01]  /*4a20*/  FENCE.VIEW.ASYNC.S ;  /* 0x00000000000073c6 */ /* 0x004ea20000000000 */
[----:B-1----:R-:W-:Y:S11]  /*4a30*/  LOP3.LUT P0, RZ, R10, 0x1, RZ, 0xc0, !PT ;  /* 0x000000010aff7812 */ /* 0x002ff6000780c0ff */
[----:B------:R-:W-:Y:S02]  /*4a40*/  @!UPT UIADD3 URZ, UPT, UPT, URZ, URZ, URZ ;  /* 0x000000fffffff290 */ /* 0x000fe4000fffe0ff */
[----:B--2---:R-:W-:Y:S01]  /*4a50*/  VOTEU.ANY UP1, P0 ;  /* 0x0000000000ff7886 */ /* 0x004fe20000020100 */
[----:B------:R-:W-:Y:S11]  /*4a60*/  PLOP3.LUT P0, PT, PT, PT, UP1, 0x80, 0x8 ;  /* 0x000000000008781c */ /* 0x000ff60003f0f018 */
[----:B------:R-:W-:Y:S02]  /*4a70*/  @!UPT UIADD3 URZ, UPT, UPT, URZ, URZ, URZ ;  /* 0x000000fffffff290 */ /* 0x000fe4000fffe0ff */
[----:B---3--:R-:W-:Y:S02]  /*4a80*/  @P0 SHF.R.U32.HI R0, RZ, 0x10, R9 ;  /* 0x00000010ff000819 */ /* 0x008fe40000011609 */
[----:B------:R-:W-:Y:S02]  /*4a90*/  @P0 MOV R6, R8 ;  /* 0x0000000800060202 */ /* 0x000fe40000000f00 */
[----:B------:R-:W-:Y:S01]  /*4aa0*/  @P0 R2UR UR4, R0 ;  /* 0x00000000000402ca */ /* 0x000fe200000e0000 */
[----:B------:R-:W-:Y:S01]  /*4ab0*/  VIADD R0, R12, 0x80 ;  /* 0x000000800c007836 */ /* 0x000fe20000000000 */
[----:B------:R-:W-:Y:S02]  /*4ac0*/  @P0 LOP3.LUT R8, R9, 0xffff, RZ, 0xc0, !PT ;  /* 0x0000ffff09080812 */ /* 0x000fe400078ec0ff */
[----:B------:R-:W-:Y:S02]  /*4ad0*/  @P0 R2UR UR6, R6 ;  /* 0x00000000060602ca */ /* 0x000fe400000e0000 */
[----:B------:R-:W-:Y:S02]  /*4ae0*/  PRMT R0, RZ, 0x654, R0 ;  /* 0x00000654ff007816 */ /* 0x000fe40000000000 */
[----:B------:R-:W-:Y:S02]  /*4af0*/  @P0 R2UR UR5, R8 ;  /* 0x00000000080502ca */ /* 0x000fe400000e0000 */
[----:B------:R1:W-:Y:S03]  /*4b00*/  SYNCS.ARRIVE.TRANS64.RED.A1T0 RZ, [R0+URZ], RZ ;  /* 0x000000ff00ff79a7 */ /* 0x0003e600081004ff */
[----:B------:R-:W-:Y:S04]  /*4b10*/  @UP1 UMOV UR26, UR4 ;  /* 0x00000004001a1c82 */ /* 0x000fe80008000000 */
[----:B------:R-:W-:Y:S04]  /*4b20*/  @UP1 UMOV UR14, UR6 ;  /* 0x00000006000e1c82 */ /* 0x000fe80008000000 */
[----:B------:R-:W-:Y:S01]  /*4b30*/  @UP1 UMOV UR13, UR5 ;  /* 0x00000005000d1c82 */ /* 0x000fe20008000000 */
[----:B------:R-:W-:Y:S05]  /*4b40*/  BRA.U !UP0, `(.L_x_79) ;  /* 0x0000000108a47547 */ /* 0x000fea000b800000 */
[----:B------:R-:W-:Y:S02]  /*4b50*/  UIMAD.WIDE.U32 UR8, UR13, UR31, URZ ;  /* 0x0000001f0d0872a5 */ /* 0x000fe4000f8e00ff */
[----:B------:R-:W-:Y:S02]  /*4b60*/  UIMAD.WIDE.U32 UR10, UR14, UR28, URZ ;  /* 0x0000001c0e0a72a5 */ /* 0x000fe4000f8e00ff */
[----:B------:R-:W-:Y:S02]  /*4b70*/  USEL UR4, UR32, UR34, !UP5 ;  /* 0x0000002220047287 */ /* 0x000fe4000e800000 */
[----:B------:R-:W-:Y:S02]  /*4b80*/  USEL UR7, UR33, UR35, !UP6 ;  /* 0x0000002321077287 */ /* 0x000fe4000f000000 */
[----:B------:R-:W-:Y:S02]  /*4b90*/  UIMAD.WIDE.U32 UR18, UR4, UR16, URZ ;  /* 0x00000010041272a5 */ /* 0x000fe4000f8e00ff */
[----:B------:R-:W-:Y:S01]  /*4ba0*/  UIMAD.WIDE.U32 UR20, UR7, UR16, URZ ;  /* 0x00000010071472a5 */ /* 0x000fe2000f8e00ff */
[----:B------:R-:W-:Y:S02]  /*4bb0*/  UMOV UR5, UR9 ;  /* 0x0000000900057c82 */ /* 0x000fe40008000000 */
[----:B------:R-:W-:Y:S03]  /*4bc0*/  USHF.R.U32.HI UR6, URZ, UR36, UR5 ;  /* 0x00000024ff067299 */ /* 0x000fe60008011605 */
[----:B------:R-:W-:Y:S01]  /*4bd0*/  UMOV UR5, UR11 ;  /* 0x0000000b00057c82 */ /* 0x000fe20008000000 */
[----:B------:R-:W-:Y:S02]  /*4be0*/  USEL UR6, UR13, UR6, !UP5 ;  /* 0x000000060d067287 */ /* 0x000fe4000e800000 */
[----:B------:R-:W-:Y:S02]  /*4bf0*/  USHF.R.U32.HI UR8, URZ, UR29, UR5 ;  /* 0x0000001dff087299 */ /* 0x000fe40008011605 */
[----:B------:R-:W-:Y:S01]  /*4c00*/  UIMAD.WIDE.U32 UR10, UR6, UR16, URZ ;  /* 0x00000010060a72a5 */ /* 0x000fe2000f8e00ff */
[----:B------:R-:W-:Y:S02]  /*4c10*/  UMOV UR5, UR19 ;  /* 0x0000001300057c82 */ /* 0x000fe40008000000 */
[----:B------:R-:W-:Y:S03]  /*4c20*/  @UP4 USHF.R.U32.HI UR4, URZ, UR17, UR5 ;  /* 0x00000011ff044299 */ /* 0x000fe60008011605 */
[----:B------:R-:W-:Y:S01]  /*4c30*/  UMOV UR5, UR21 ;  /* 0x0000001500057c82 */ /* 0x000fe20008000000 */
[----:B------:R-:W-:Y:S02]  /*4c40*/  UIMAD UR4, UR39, UR4, URZ ;  /* 0x00000004270472a4 */ /* 0x000fe4000f8e02ff */
[----:B------:R-:W-:Y:S02]  /*4c50*/  @UP4 USHF.R.U32.HI UR7, URZ, UR17, UR5 ;  /* 0x00000011ff074299 */ /* 0x000fe40008011605 */
[----:B------:R-:W-:Y:S02]  /*4c60*/  USEL UR5, UR14, UR8, !UP6 ;  /* 0x000000080e057287 */ /* 0x000fe4000f000000 */
[----:B------:R-:W-:Y:S02]  /*4c70*/  UIMAD UR8, UR39, UR7, URZ ;  /* 0x00000007270872a4 */ /* 0x000fe4000f8e02ff */
[----:B------:R-:W-:Y:S03]  /*4c80*/  UISETP.GE.AND UP0, UPT, UR6, UR4, UPT ;  /* 0x000000040600728c */ /* 0x000fe6000bf06270 */
[----:B------:R-:W-:Y:S01]  /*4c90*/  UMOV UR4, UR11 ;  /* 0x0000000b00047c82 */ /* 0x000fe20008000000 */
[----:B------:R-:W-:Y:S02]  /*4ca0*/  UISETP.GE.OR UP0, UPT, UR5, UR8, UP0 ;  /* 0x000000080500728c */ /* 0x000fe40008706670 */
[----:B------:R-:W-:Y:S02]  /*4cb0*/  USHF.R.U32.HI UR4, URZ, UR17, UR4 ;  /* 0x00000011ff047299 */ /* 0x000fe40008011604 */
[----:B------:R-:W-:Y:S02]  /*4cc0*/  UIMAD.WIDE.U32 UR8, UR5, UR16, URZ ;  /* 0x00000010050872a5 */ /* 0x000fe4000f8e00ff */
[----:B------:R-:W-:Y:S04]  /*4cd0*/  USEL UR10, UR6, UR4, !UP4 ;  /* 0x00000004060a7287 */ /* 0x000fe8000e000000 */
[----:B------:R-:W-:Y:S01]  /*4ce0*/  UIADD3 UR11, UPT, UPT, -UR10, URZ, URZ ;  /* 0x000000ff0a0b7290 */ /* 0x000fe2000fffe1ff */
[----:B------:R-:W-:Y:S02]  /*4cf0*/  @!UP0 UMOV UR4, UR9 ;  /* 0x0000000900048c82 */ /* 0x000fe40008000000 */
[----:B------:R-:W-:Y:S02]  /*4d00*/  @!UP0 USHF.R.U32.HI UR4, URZ, UR17, UR4 ;  /* 0x00000011ff048299 */ /* 0x000fe40008011604 */
[----:B------:R-:W-:Y:S02]  /*4d10*/  UIMAD UR8, UR39, UR11, UR6 ;  /* 0x0000000b270872a4 */ /* 0x000fe4000f8e0206 */
[----:B------:R-:W-:Y:S04]  /*4d20*/  @!UP0 USEL UR4, UR5, UR4, !UP4 ;  /* 0x0000000405048287 */ /* 0x000fe8000e000000 */
[----:B------:R-:W-:Y:S02]  /*4d30*/  @!UP0 UIMAD UR8, UR7, UR8, UR4 ;  /* 0x00000008070882a4 */ /* 0x000fe4000f8e0204 */
[----:B------:R-:W-:Y:S02]  /*4d40*/  @!UP0 UIADD3 UR9, UPT, UPT, UR10, -UR4, URZ ;  /* 0x800000040a098290 */ /* 0x000fe4000fffe0ff */
[----:B------:R-:W-:Y:S02]  /*4d50*/  UIADD3 UR4, UPT, UPT, -UR5, URZ, URZ ;  /* 0x000000ff05047290 */ /* 0x000fe4000fffe1ff */
[----:B------:R-:W-:Y:S02]  /*4d60*/  UIADD3 UR7, UPT, UPT, -UR6, URZ, URZ ;  /* 0x000000ff06077290 */ /* 0x000fe4000fffe1ff */
[----:B------:R-:W-:Y:S02]  /*4d70*/  @!UP0 UIMAD UR6, UR9, UR39, UR5 ;  /* 0x00000027090682a4 */ /* 0x000fe4000f8e0205 */
[----:B------:R-:W-:Y:S02]  /*4d80*/  UIMAD UR14, UR15, UR4, UR14 ;  /* 0x000000040f0e72a4 */ /* 0x000fe4000f8e020e */
[----:B------:R-:W-:Y:S01]  /*4d90*/  UIMAD UR13, UR30, UR7, UR13 ;  /* 0x000000071e0d72a4 */ /* 0x000fe2000f8e020d */
[----:B------:R-:W-:Y:S02]  /*4da0*/  @!UP0 UMOV UR5, UR8 ;  /* 0x0000000800058c82 */ /* 0x000fe40008000000 */
[----:B------:R-:W-:Y:S02]  /*4db0*/  UIMAD UR14, UR5, UR15, UR14 ;  /* 0x0000000f050e72a4 */ /* 0x000fe4000f8e020e */
[----:B------:R-:W-:Y:S11]  /*4dc0*/  UIMAD UR13, UR6, UR30, UR13 ;  /* 0x0000001e060d72a4 */ /* 0x000ff6000f8e020d */
[----:B------:R-:W-:Y:S01]  /*4dd0*/  @!UPT UIADD3 URZ, UPT, UPT, URZ, URZ, URZ ;  /* 0x000000fffffff290 */ /* 0x000fe2000fffe0ff */
.L_x_79:
[----:B------:R-:W2:Y:S01]  /*4de0*/  @!UP2 LDCU.128 UR20, c[0x0][0xb10] ;  /* 0x00016200ff14a7ac */ /* 0x000ea20008000c00 */
[C---:B------:R-:W-:Y:S02]  /*4df0*/  ISETP.NE.U32.AND P1, PT, R4.reuse, RZ, PT ;  /* 0x000000ff0400720c */ /* 0x040fe40003f25070 */
[----:B------:R-:W-:Y:S02]  /*4e00*/  ISETP.NE.U32.AND P0, PT, R4, RZ, PT ;  /* 0x000000ff0400720c */ /* 0x000fe40003f05070 */
[C---:B------:R-:W-:Y:S02]  /*4e10*/  ISETP.NE.AND.EX P1, PT, R5.reuse, RZ, PT, P1 ;  /* 0x000000ff0500720c */ /* 0x040fe40003f25310 */
[----:B------:R-:W-:Y:S01]  /*4e20*/  ISETP.NE.AND.EX P0, PT, R5, RZ, PT, P0 ;  /* 0x000000ff0500720c */ /* 0x000fe20003f05300 */
[----:B------:R-:W3:Y:S01]  /*4e30*/  @!UP2 LDCU UR5, c[0x0][0xb0c] ;  /* 0x00016180ff05a7ac */ /* 0x000ee20008000800 */
[----:B------:R-:W-:Y:S02]  /*4e40*/  USHF.L.U32 UR11, UR25, 0x6, URZ ;  /* 0x00000006190b7899 */ /* 0x000fe400080006ff */
[----:B------:R-:W-:Y:S02]  /*4e50*/  USHF.L.U32 UR10, UR27, 0x6, URZ ;  /* 0x000000061b0a7899 */ /* 0x000fe400080006ff */
[----:B--2---:R-:W-:Y:S07]  /*4e60*/  UIMAD.WIDE.U32 UR6, UR14, UR20, URZ ;  /* 0x000000140e0672a5 */ /* 0x004fee000f8e00ff */
[----:B------:R-:W-:Y:S01]  /*4e70*/  @!UP2 UMOV UR4, UR7 ;  /* 0x000000070004ac82 */ /* 0x000fe20008000000 */
[----:B---3--:R-:W-:Y:S02]  /*4e80*/  @!UP2 UISETP.NE.AND UP0, UPT, UR5, 0x1, UPT ;  /* 0x000000010500a88c */ /* 0x008fe4000bf05270 */
[----:B------:R-:W-:Y:S02]  /*4e90*/  @!UP2 USHF.R.U32.HI UR4, URZ, UR21, UR4 ;  /* 0x00000015ff04a299 */ /* 0x000fe40008011604 */
[----:B------:R-:W-:Y:S02]  /*4ea0*/  UIMAD.WIDE.U32 UR6, UR13, UR23, URZ ;  /* 0x000000170d0672a5 */ /* 0x000fe4000f8e00ff */
[----:B------:R-:W-:Y:S02]  /*4eb0*/  @!UP2 USEL UR8, UR14, UR4, !UP0 ;  /* 0x000000040e08a287 */ /* 0x000fe4000c000000 */
[----:B------:R-:W-:Y:S03]  /*4ec0*/  @!UP2 UISETP.NE.AND UP0, UPT, UR22, 0x1, UPT ;  /* 0x000000011600a88c */ /* 0x000fe6000bf05270 */
[----:B------:R-:W-:Y:S02]  /*4ed0*/  @!UP2 UMOV UR6, UR7 ;  /* 0x000000070006ac82 */ /* 0x000fe40008000000 */
[----:B------:R-:W2:Y:S02]  /*4ee0*/  @!UP2 LDCU UR4, c[0x0][0xb20] ;  /* 0x00016400ff04a7ac */ /* 0x000ea40008000800 */
[----:B--2---:R-:W-:Y:S04]  /*4ef0*/  @!UP2 USHF.R.U32.HI UR6, URZ, UR4, UR6 ;  /* 0x00000004ff06a299 */ /* 0x004fe80008011606 */
[----:B------:R-:W-:Y:S04]  /*4f00*/  @!UP2 USEL UR6, UR13, UR6, !UP0 ;  /* 0x000000060d06a287 */ /* 0x000fe8000c000000 */
[----:B------:R-:W-:Y:S02]  /*4f10*/  @!UP2 UIADD3 UR4, UPT, UPT, -UR8, UR6, URZ ;  /* 0x000000060804a290 */ /* 0x000fe4000fffe1ff */
[----:B------:R-:W-:Y:S02]  /*4f20*/  @!UP2 UIADD3 UR6, UPT, UPT, UR8, -UR6, URZ ;  /* 0x800000060806a290 */ /* 0x000fe4000fffe0ff */
[----:B------:R-:W-:Y:S02]  /*4f30*/  @!UP2 UIMAD UR14, UR4, UR5, UR14 ;  /* 0x00000005040ea2a4 */ /* 0x000fe4000f8e020e */
[----:B------:R-:W-:Y:S01]  /*4f40*/  @!UP2 UIMAD UR13, UR6, UR22, UR13 ;  /* 0x00000016060da2a4 */ /* 0x000fe2000f8e020d */
[----:B------:R-:W-:Y:S11]  /*4f50*/  BRA.U UP3, `(.L_x_80) ;  /* 0x0000000103107547 */ /* 0x000ff6000b800000 */
[----:B------:R-:W-:Y:S04]  /*4f60*/  MOV R6, UR38 ;  /* 0x0000002600067c02 */ /* 0x000fe80008000f00 */
[----:B------:R-:W-:Y:S04]  /*4f70*/  SHF.L.U32 R6, R6, 0x1f, RZ ;  /* 0x0000001f06067819 */ /* 0x000fe800000006ff */
[----:B------:R-:W2:Y:S02]  /*4f80*/  SYNCS.PHASECHK.TRANS64.TRYWAIT P2, [UR24+0x68], R6 ;  /* 0x00006806ff0075a7 */ /* 0x000ea40008041118 */
[----:B--2---:R-:W-:Y:S05]  /*4f90*/  @!P2 BRA `(.L_x_81) ;  /* 0x000000340008a947 */ /* 0x004fea0003800000 */
.L_x_80:
[----:B------:R-:W-:Y:S05]  /*4fa0*/  @!P1 BRA `(.L_x_82) ;  /* 0x0000000000309947 */ /* 0x000fea0003800000 */
[----:B----4-:R-:W-:Y:S01]  /*4fb0*/  ISETP.NE.U32.AND P1, PT, R2, RZ, PT ;  /* 0x000000ff0200720c */ /* 0x010fe20003f25070 */
[----:B------:R-:W2:Y:S01]  /*4fc0*/  LDCU.64 UR4, c[0x0][0x358] ;  /* 0x00006b00ff0477ac */ /* 0x000ea20008000a00 */
[----:B------:R-:W-:Y:S02]  /*4fd0*/  IMAD.MOV.U32 R52, RZ, RZ, 0x1 ;  /* 0x00000001ff347424 */ /* 0x000fe400078e00ff */
[----:B------:R-:W-:Y:S11]  /*4fe0*/  ISETP.NE.AND.EX P1, PT, R3, RZ, PT, P1 ;  /* 0x000000ff0300720c */ /* 0x000ff60003f25310 */
[----:B------:R-:W-:Y:S02]  /*4ff0*/  @!UPT UIADD3 URZ, UPT, UPT, URZ, URZ, URZ ;  /* 0x000000fffffff290 */ /* 0x000fe4000fffe0ff */
[----:B------:R-:W3:Y:S01]  /*5000*/  @P1 LDC.64 R8, c[0x0][0x888] ;  /* 0x00022200ff081b82 */ /* 0x000ee20000000a00 */
[----:B-1----:R-:W-:Y:S04]  /*5010*/  @P1 IMAD R0, R4, UR60, RZ ;  /* 0x0000003c04001c24 */ /* 0x002fe8000f8e02ff */
[----:B---3--:R-:W-:Y:S04]  /*5020*/  @P1 IMAD.WIDE R8, R0, 0x4, R8 ;  /* 0x0000000400081825 */ /* 0x008fe800078e0208 */
[----:B------:R-:W-:Y:S01]  /*5030*/  HFMA2 R0, -RZ, RZ, 0, 5.9604644775390625e-08 ;  /* 0x00000001ff007431 */ /* 0x000fe200000001ff */
[----:B--2--5:R2:W5:Y:S04]  /*5040*/  @P1 LDG.E R26, desc[UR4][R8.64] ;  /* 0x00000004081a1981 */ /* 0x024568000c1e1900 */
[----:B------:R-:W-:Y:S01]  /*5050*/  @!P1 PRMT R52, R0, 0x7610, R52 ;  /* 0x0000761000349816 */ /* 0x000fe20000000034 */
[----:B--2---:R-:W3:Y:S06]  /*5060*/  @!P1 LDC R26, c[0x0][0x880] ;  /* 0x00022000ff1a9b82 */ /* 0x004eec0000000800 */
.L_x_82:
[----:B---3-5:R-:W-:Y:S01]  /*5070*/  @!P0 FSETP.EQ.AND P1, PT, R26, RZ, PT ;  /* 0x000000ff1a00820b */ /* 0x028fe20003f22000 */
[----:B------:R-:W-:Y:S01]  /*5080*/  @!UPT UIADD3 URZ, UPT, UPT, URZ, URZ, URZ ;  /* 0x000000fffffff290 */ /* 0x000fe2000fffe0ff */
[----:B------:R-:W-:Y:S11]  /*5090*/  @!P0 BRA `(.L_x_83) ;  /* 0x0000000000188947 */ /* 0x000ff60003800000 */
[----:B------:R-:W-:Y:S02]  /*50a0*/  LOP3.LUT P0, RZ, R52, 0xff, RZ, 0xc0, !PT ;  /* 0x000000ff34ff7812 */ /* 0x000fe4000780c0ff */
[----:B----4-:R-:W-:Y:S04]  /*50b0*/  ISETP.NE.U32.AND P1, PT, R2, RZ, PT ;  /* 0x000000ff0200720c */ /* 0x010fe80003f25070 */
[----:B------:R-:W-:Y:S04]  /*50c0*/  ISETP.NE.AND.EX P1, PT, R3, RZ, PT, P1 ;  /* 0x000000ff0300720c */ /* 0x000fe80003f25310 */
[----:B------:R-:W-:Y:S03]  /*50d0*/  PLOP3.LUT P1, PT, P1, PT, PT, 0x8, 0x80 ;  /* 0x000000000080781c */ /* 0x000fe60000f2e170 */
[----:B------:R-:W-:Y:S11]  /*50e0*/  @P0 FSETP.EQ.AND P1, PT, R26, RZ, PT ;  /* 0x000000ff1a00020b */ /* 0x000ff60003f22000 */
[----:B------:R-:W-:Y:S02]  /*50f0*/  @!UPT UIADD3 URZ, UPT, UPT, URZ, URZ, URZ ;  /* 0x000000fffffff290 */ /* 0x000fe4000fffe0ff */
.L_x_83:
[----:B------:R-:W-:Y:S01]  /*5100*/  ULEA UR4, UR12, UR24, 0x3 ;  /* 0x000000180c047291 */ /* 0x000fe2000f8e18ff */
[----:B------:R-:W-:Y:S02]  /*5110*/  SHF.L.U32 R9, R15, 0x1f, RZ ;  /* 0x0000001f0f097819 */ /* 0x000fe400000006ff */
[----:B------:R-:W-:Y:S04]  /*5120*/  ELECT P0, URZ, PT ;  /* 0x0000000000ff782f */ /* 0x000fe80003800000 */
[----:B------:R-:W-:Y:S02]  /*5130*/  PLOP3.LUT P1, PT, P1, P0, PT, 0xf2, 0x2f ;  /* 0x00000000002f781c */ /* 0x000fe40000f21e72 */
[----:B------:R-:W2:Y:S11]  /*5140*/  SYNCS.PHASECHK.TRANS64.TRYWAIT P2, [UR4+0x48], R9 ;  /* 0x00004809ff0075a7 */ /* 0x000eb60008041104 */
[----:B------:R-:W-:Y:S05]  /*5150*/  @!P1 IADD3 R8, P0, PT, R16, 0x580, RZ ;  /* 0x0000058010089810 */ /* 0x000fea0007f1e0ff */
[----:B-1----:R-:W-:Y:S01]  /*5160*/  @!P1 IMAD.X R6, RZ, RZ, R17, P0 ;  /* 0x000000ffff069224 */ /* 0x002fe200000e0611 */
[----:B--2---:R-:W-:Y:S07]  /*5170*/  @!P2 BRA `(.L_x_84) ;  /* 0x0000003000a8a947 */ /* 0x004fee0003800000 */
.L_x_153:
[----:B------:R-:W-:Y:S01]  /*5180*/  @!P1 R2UR UR7, R6 ;  /* 0x00000000060792ca */ /* 0x000fe200000e0000 */
[----:B------:R-:W-:Y:S01]  /*5190*/  UIADD3 UR5, UPT, UPT, UR12, 0x1, URZ ;  /* 0x000000010c057890 */ /* 0x000fe2000fffe0ff */
[----:B------:R-:W-:Y:S01]  /*51a0*/  @!P1 R2UR UR6, R8 ;  /* 0x00000000080692ca */ /* 0x000fe200000e0000 */
[----:B------:R-:W-:Y:S01]  /*51b0*/  UIADD3 UR9, UPT, UPT, UR4, 0x30, URZ ;  /* 0x0000003004097890 */ /* 0x000fe2000fffe0ff */
[----:B------:R-:W-:Y:S01]  /*51c0*/  @!P1 IMAD.MOV.U32 R6, RZ, RZ, 0x2000 ;  /* 0x00002000ff069424 */ /* 0x000fe200078e00ff */
[----:B------:R-:W-:Y:S01]  /*51d0*/  UISETP.NE.AND UP0, UPT, UR5, 0x3, UPT ;  /* 0x000000030500788c */ /* 0x000fe2000bf05270 */
[----:B------:R-:W-:Y:S01]  /*51e0*/  VIADD R14, R14, 0x1 ;  /* 0x000000010e0e7836 */ /* 0x000fe20000000000 */
[----:B------:R-:W-:Y:S01]  /*51f0*/  UMOV UR22, 0x0 ;  /* 0x0000000000167882 */ /* 0x000fe20000000000 */
[----:B------:R-:W-:Y:S01]  /*5200*/  UMOV UR23, 0x10000000 ;  /* 0x1000000000177882 */ /* 0x000fe20000000000 */
[----:B------:R-:W-:Y:S04]  /*5210*/  UPRMT UR20, UR54, 0x654, UR9 ;  /* 0x0000065436147896 */ /* 0x000fe80008000009 */
[----:B-1----:R-:W-:Y:S01]  /*5220*/  IMAD.U32 R9, RZ, RZ, UR7 ;  /* 0x00000007ff097e24 */ /* 0x002fe2000f8e00ff */
[----:B------:R-:W-:Y:S01]  /*5230*/  USEL UR7, URZ, 0x1, UP0 ;  /* 0x00000001ff077887 */ /* 0x000fe20008000000 */
[----:B------:R-:W-:Y:S01]  /*5240*/  IMAD.U32 R8, RZ, RZ, UR6 ;  /* 0x00000006ff087e24 */ /* 0x000fe2000f8e00ff */
[----:B------:R-:W-:Y:S02]  /*5250*/  USEL UR6, UR5, URZ, UP0 ;  /* 0x000000ff05067287 */ /* 0x000fe40008000000 */
[----:B------:R-:W-:Y:S01]  /*5260*/  VOTEU.ALL UP0, P1 ;  /* 0x0000000000ff7886 */ /* 0x000fe20000800000 */
[----:B------:R-:W-:Y:S02]  /*5270*/  @!P1 R2UR UR19, R9 ;  /* 0x00000000091392ca */ /* 0x000fe400000e0000 */
[----:B------:R-:W-:Y:S02]  /*5280*/  @!P1 R2UR UR18, R8 ;  /* 0x00000000081292ca */ /* 0x000fe400000e0000 */
[----:B------:R-:W-:Y:S01]  /*5290*/  @!UP0 ULEA UR5, UR12, UR24, 0xd ;  /* 0x000000180c058291 */ /* 0x000fe2000f8e68ff */
[----:B------:R-:W-:Y:S02]  /*52a0*/  LOP3.LUT R15, R15, UR7, RZ, 0x3c, !PT ;  /* 0x000000070f0f7c12 */ /* 0x000fe4000f8e3cff */
[----:B------:R-:W-:Y:S01]  /*52b0*/  UMOV UR12, UR60 ;  /* 0x0000003c000c7c82 */ /* 0x000fe20008000000 */
[----:B------:R-:W-:Y:S01]  /*52c0*/  @!UP0 UIADD3 UR8, UPT, UPT, UR5, 0x400, URZ ;  /* 0x0000040005088890 */ /* 0x000fe2000fffe0ff */
[----:B------:R-:W-:Y:S01]  /*52d0*/  SHF.L.U32 R0, R15, 0x1f, RZ ;  /* 0x0000001f0f007819 */ /* 0x000fe200000006ff */
[----:B------:R-:W-:Y:S01]  /*52e0*/  VOTEU.ALL UP0, P1 ;  /* 0x0000000000ff7886 */ /* 0x000fe20000800000 */
[----:B------:R-:W-:Y:S06]  /*52f0*/  ULEA UR5, UR6, UR24, 0x3 ;  /* 0x0000001806057291 */ /* 0x000fec000f8e18ff */
[----:B------:R1:W-:Y:S01]  /*5300*/  @!UP0 UTMALDG.3D [UR8], [UR18], desc[UR22] ;  /* 0x00001608120085b4 */ /* 0x0003e20008011000 */
[----:B------:R1:W-:Y:S01]  /*5310*/  @!P1 SYNCS.ARRIVE.TRANS64.RED.A0TR RZ, [UR4+0x30], R6 ;  /* 0x00003006ffff99a7 */ /* 0x0003e20008300404 */
[----:B------:R-:W-:Y:S01]  /*5320*/  SYNCS.ARRIVE.TRANS64.RED.A1T0 RZ, [UR20], RZ ;  /* 0x000000ffffff79a7 */ /* 0x000fe20008100414 */
[----:B------:R-:W2:Y:S02]  /*5330*/  SYNCS.PHASECHK.TRANS64.TRYWAIT P0, [UR5+0x48], R0 ;  /* 0x00004800ff0075a7 */ /* 0x000ea40008001105 */
[----:B-12---:R-:W-:Y:S05]  /*5340*/  @!P0 BRA `(.L_x_85) ;  /* 0x00000030004c8947 */ /* 0x006fea0003800000 */
.L_x_155:
[----:B------:R-:W-:Y:S01]  /*5350*/  UIADD3 UR9, UPT, UPT, UR5, 0x30, URZ ;  /* 0x0000003005097890 */ /* 0x000fe2000fffe0ff */
[----:B-1----:R-:W-:Y:S01]  /*5360*/  @!P1 IADD3 R6, P0, PT, R16, 0x580, RZ ;  /* 0x0000058010069810 */ /* 0x002fe20007f1e0ff */
[----:B------:R-:W-:Y:S01]  /*5370*/  UPLOP3.LUT UP3, UPT, UPT, UPT, UPT, 0x80, 0x8 ;  /* 0x000000000008789c */ /* 0x000fe20003f6f070 */
[----:B------:R-:W-:Y:S01]  /*5380*/  R2UR UR23, R54 ;  /* 0x00000000361772ca */ /* 0x000fe200000e0000 */
[----:B------:R-:W-:Y:S01]  /*5390*/  UMOV UR20, 0x0 ;  /* 0x0000000000147882 */ /* 0x000fe20000000000 */
[----:B------:R-:W-:Y:S01]  /*53a0*/  @!P1 R2UR UR7, R6 ;  /* 0x00000000060792ca */ /* 0x000fe200000e0000 */
[----:B------:R-:W-:Y:S01]  /*53b0*/  @!P1 IMAD.X R0, RZ, RZ, R17, P0 ;  /* 0x000000ffff009224 */ /* 0x000fe200000e0611 */
[----:B------:R-:W-:Y:S01]  /*53c0*/  UMOV UR21, 0x10000000 ;  /* 0x1000000000157882 */ /* 0x000fe20000000000 */
[----:B------:R-:W-:Y:S01]  /*53d0*/  UMOV UR12, UR60 ;  /* 0x0000003c000c7c82 */ /* 0x000fe20008000000 */
[----:B------:R-:W-:Y:S01]  /*53e0*/  VOTEU.ALL UP0, P1 ;  /* 0x0000000000ff7886 */ /* 0x000fe20000800000 */
[----:B------:R-:W-:Y:S01]  /*53f0*/  R2UR UR22, R55 ;  /* 0x00000000371672ca */ /* 0x000fe200000e0000 */
[----:B------:R-:W-:Y:S01]  /*5400*/  UMOV UR60, UR26 ;  /* 0x0000001a003c7c82 */ /* 0x000fe20008000000 */
[----:B------:R-:W-:Y:S02]  /*5410*/  @!P1 R2UR UR4, R0 ;  /* 0x00000000000492ca */ /* 0x000fe400000e0000 */
[----:B------:R-:W-:Y:S01]  /*5420*/  @!UP0 UIADD3 UR10, UPT, UPT, UR10, 0x20, URZ ;  /* 0x000000200a0a8890 */ /* 0x000fe2000fffe0ff */
[C---:B------:R-:W-:Y:S01]  /*5430*/  ISETP.NE.AND P0, PT, R14.reuse, 0x2, PT ;  /* 0x000000020e00780c */ /* 0x040fe20003f05270 */
[----:B------:R-:W-:Y:S02]  /*5440*/  UIADD3 UR27, UPT, UPT, UR13, UR23, URZ ;  /* 0x000000170d1b7290 */ /* 0x000fe4000fffe0ff */
[----:B------:R-:W-:Y:S01]  /*5450*/  IMAD.U32 R8, RZ, RZ, UR7 ;  /* 0x00000007ff087e24 */ /* 0x000fe2000f8e00ff */
[----:B------:R-:W-:Y:S02]  /*5460*/  SEL R0, RZ, 0x1, P0 ;  /* 0x00000001ff007807 */ /* 0x000fe40000000000 */
[----:B------:R-:W-:Y:S02]  /*5470*/  SEL R14, R14, RZ, P0 ;  /* 0x000000ff0e0e7207 */ /* 0x000fe40000000000 */
[----:B------:R-:W-:Y:S01]  /*5480*/  @!P1 R2UR UR18, R8 ;  /* 0x00000000081292ca */ /* 0x000fe200000e0000 */
[----:B------:R-:W-:Y:S01]  /*5490*/  UIADD3 UR25, UPT, UPT, UR14, UR22, URZ ;  /* 0x000000160e197290 */ /* 0x000fe2000fffe0ff */
[----:B------:R-:W-:Y:S01]  /*54a0*/  IMAD.U32 R9, RZ, RZ, UR4 ;  /* 0x00000004ff097e24 */ /* 0x000fe2000f8e00ff */
[----:B------:R-:W-:Y:S01]  /*54b0*/  @!UP0 ULEA UR4, UR6, UR24, 0xd ;  /* 0x0000001806048291 */ /* 0x000fe2000f8e68ff */
[----:B------:R-:W-:Y:S03]  /*54c0*/  LOP3.LUT R13, R13, R0, RZ, 0x3c, !PT ;  /* 0x000000000d0d7212 */ /* 0x000fe600078e3cff */
[----:B------:R-:W-:Y:S01]  /*54d0*/  @!P1 R2UR UR19, R9 ;  /* 0x00000000091392ca */ /* 0x000fe200000e0000 */
[----:B------:R-:W-:Y:S01]  /*54e0*/  @!UP0 UIADD3 UR8, UPT, UPT, UR4, 0x400, URZ ;  /* 0x0000040004088890 */ /* 0x000fe2000fffe0ff */
[----:B------:R-:W-:Y:S01]  /*54f0*/  VOTEU.ALL UP0, P1 ;  /* 0x0000000000ff7886 */ /* 0x000fe20000800000 */
[----:B------:R-:W-:Y:S10]  /*5500*/  UPRMT UR4, UR54, 0x654, UR9 ;  /* 0x0000065436047896 */ /* 0x000ff40008000009 */
[----:B------:R1:W-:Y:S01]  /*5510*/  @!UP0 UTMALDG.3D [UR8], [UR18], desc[UR20] ;  /* 0x00001408120085b4 */ /* 0x0003e20008011000 */
[----:B------:R3:W-:Y:S01]  /*5520*/  @!P1 SYNCS.ARRIVE.TRANS64.RED.A0TR RZ, [UR5+0x30], R7 ;  /* 0x00003007ffff99a7 */ /* 0x0007e20008300405 */
[----:B------:R-:W-:Y:S01]  /*5530*/  SYNCS.ARRIVE.TRANS64.RED.A1T0 RZ, [UR4], RZ ;  /* 0x000000ffffff79a7 */ /* 0x000fe20008100404 */
[----:B------:R-:W-:Y:S04]  /*5540*/  UIADD3 UR4, UPT, UPT, UR6, 0x1, URZ ;  /* 0x0000000106047890 */ /* 0x000fe8000fffe0ff */
[----:B------:R-:W-:Y:S04]  /*5550*/  UISETP.NE.AND UP0, UPT, UR4, 0x3, UPT ;  /* 0x000000030400788c */ /* 0x000fe8000bf05270 */
[----:B------:R-:W-:Y:S06]  /*5560*/  USEL UR5, URZ, 0x1, UP0 ;  /* 0x00000001ff057887 */ /* 0x000fec0008000000 */
[----:B------:R-:W-:Y:S01]  /*5570*/  LOP3.LUT R15, R15, UR5, RZ, 0x3c, !PT ;  /* 0x000000050f0f7c12 */ /* 0x000fe2000f8e3cff */
[----:B-1----:R-:W-:Y:S01]  /*5580*/  USEL UR12, UR4, URZ, UP0 ;  /* 0x000000ff040c7287 */ /* 0x002fe20008000000 */
[----:B------:R-:W-:Y:S11]  /*5590*/  BRA.U UP1, `(.L_x_86) ;  /* 0xfffffff101f07547 */ /* 0x000ff6000b83ffff */
[----:B------:R-:W-:Y:S01]  /*55a0*/  UIADD3 UR24, UPT, UPT, UR24, 0x48, URZ ;  /* 0x0000004818187890 */ /* 0x000fe2000fffe0ff */
[----:B----4-:R-:W-:-:S03]  /*55b0*/  SHF.L.U32 R2, R15, 0x1f, RZ ;  /* 0x0000001f0f027819 */ /* 0x010fc600000006ff */
[----:B------:R-:W-:-:S09]  /*55c0*/  ULEA UR4, UR12, UR24, 0x3 ;  /* 0x000000180c047291 */ /* 0x000fd2000f8e18ff */
[----:B------:R-:W1:Y:S02]  /*55d0*/  SYNCS.PHASECHK.TRANS64.TRYWAIT P0, [UR4], R2 ;  /* 0x00000002ff0075a7 */ /* 0x000e640008001104 */
[----:B-1----:R-:W-:Y:S05]  /*55e0*/  @!P0 BRA `(.L_x_87) ;  /* 0x0000002c00bc8947 */ /* 0x002fea0003800000 */
.L_x_157:
        /* <DEDUP_REMOVED lines=9> */
.L_x_159:
        /* <DEDUP_REMOVED lines=8> */
.L_x_89:
[----:B-1----:R1:W2:Y:S02]  /*5700*/  SYNCS.PHASECHK.TRANS64.TRYWAIT P0, [R0+URZ], R2 ;  /* 0x00000002000075a7 */ /* 0x0022a400080011ff */
[----:B--2---:R-:W-:Y:S05]  /*5710*/  @!P0 NANOSLEEP.SYNCS 0x989680 ;  /* 0x009896800000895d */ /* 0x004fea0003900000 */
[----:B------:R-:W2:Y:S02]  /*5720*/  @!P0 SYNCS.PHASECHK.TRANS64 P0, [R0+URZ], R2 ;  /* 0x00000002000085a7 */ /* 0x000ea400080010ff */
[----:B--2---:R-:W-:Y:S05]  /*5730*/  @P0 EXIT ;  /* 0x000000000000094d */ /* 0x004fea0003800000 */
[----:B------:R-:W-:Y:S05]  /*5740*/  BRA `(.L_x_89) ;  /* 0xfffffffc00ec7947 */ /* 0x000fea000383ffff */
.L_x_77:
[----:B------:R-:W-:-:S06]  /*5750*/  UISETP.GE.AND UP0, UPT, UR22, 0x4, UPT ;  /* 0x000000041600788c */ /* 0x000fcc000bf06270 */
[----:B------:R-:W-:-:S13]  /*5760*/  PLOP3.LUT P0, PT, PT, PT, UP0, 0x80, 0x8 ;  /* 0x000000000008781c */ /* 0x000fda0003f0f008 */
[----:B------:R-:W-:Y:S05]  /*5770*/  @!P0 EXIT ;  /* 0x000000000000894d */ /* 0x000fea0003800000 */
[----:B------:R-:W-:Y:S01]  /*5780*/  BAR.SYNC.DEFER_BLOCKING 0x6, 0xa0 ;  /* 0x0182800000007b1d */ /* 0x000fe20000010000 */
[C---:B------:R-:W-:Y:S01]  /*5790*/  IMAD.SHL.U32 R4, R63.reuse, 0x20, RZ ;  /* 0x000000203f047824 */ /* 0x040fe200078e00ff */
[C---:B------:R-:W-:Y:S01]  /*57a0*/  R2P PR, R63.reuse, 0x6 ;  /* 0x000000063f007804 */ /* 0x040fe20000000000 */
[C---:B------:R-:W-:Y:S01]  /*57b0*/  IMAD.SHL.U32 R2, R63.reuse, 0x4, RZ ;  /* 0x000000043f027824 */ /* 0x040fe200078e00ff */
[----:B------:R-:W-:Y:S01]  /*57c0*/  CS2R R58, SRZ ;  /* 0x00000000003a7805 */ /* 0x000fe2000001ff00 */
[C---:B------:R-:W-:Y:S01]  /*57d0*/  IMAD.U32 R23, R63.reuse, 0x10000, RZ ;  /* 0x000100003f177824 */ /* 0x040fe200078e00ff */
[----:B------:R-:W-:Y:S01]  /*57e0*/  UMOV UR43, 0x400 ;  /* 0x00000400002b7882 */ /* 0x000fe20000000000 */
[----:B------:R-:W1:Y:S01]  /*57f0*/  LDCU.64 UR4, c[0x0][0x890] ;  /* 0x00011200ff0477ac */ /* 0x000e620008000a00 */
[----:B------:R-:W2:Y:S01]  /*5800*/  LDC.64 R50, c[0x0][0x8b0] ;  /* 0x00022c00ff327b82 */ /* 0x000ea20000000a00 */
[C---:B------:R-:W-:Y:S01]  /*5810*/  LOP3.LUT R3, R4.reuse, 0xe0, RZ, 0xc0, !PT ;  /* 0x000000e004037812 */ /* 0x040fe200078ec0ff */
[----:B------:R-:W-:Y:S01]  /*5820*/  IMAD.SHL.U32 R27, R63, 0x10, RZ ;  /* 0x000000103f1b7824 */ /* 0x000fe200078e00ff */
[----:B------:R-:W-:Y:S01]  /*5830*/  ULEA UR43, UR54, UR43, 0x18 ;  /* 0x0000002b362b7291 */ /* 0x000fe2000f8ec0ff */
[----:B------:R-:W-:Y:S01]  /*5840*/  LOP3.LUT R4, R4, 0x100, RZ, 0xc0, !PT ;  /* 0x0000010004047812 */ /* 0x000fe200078ec0ff */
[----:B------:R-:W-:Y:S01]  /*5850*/  IMAD.MOV.U32 R62, RZ, RZ, 0x8 ;  /* 0x00000008ff3e7424 */ /* 0x000fe200078e00ff */
[----:B------:R-:W-:Y:S01]  /*5860*/  LOP3.LUT R2, R3, 0x1c, R2, 0xf8, !PT ;  /* 0x0000001c03027812 */ /* 0x000fe200078ef802 */
[----:B------:R-:W-:Y:S01]  /*5870*/  IMAD.MOV.U32 R61, RZ, RZ, 0x10 ;  /* 0x00000010ff3d7424 */ /* 0x000fe200078e00ff */
[----:B------:R-:W3:Y:S01]  /*5880*/  LDC.64 R48, c[0x0][0x8a8] ;  /* 0x00022a00ff307b82 */ /* 0x000ee20000000a00 */
[----:B------:R-:W-:Y:S01]  /*5890*/  SHF.R.U32.HI R3, RZ, 0x2, R63 ;  /* 0x00000002ff037819 */ /* 0x000fe2000001163f */
[----:B------:R-:W-:Y:S01]  /*58a0*/  IMAD.MOV.U32 R22, RZ, RZ, RZ ;  /* 0x000000ffff167224 */ /* 0x000fe200078e00ff */
[----:B------:R-:W-:Y:S01]  /*58b0*/  LOP3.LUT R23, R23, 0x600000, RZ, 0xc0, !PT ;  /* 0x0060000017177812 */ /* 0x000fe200078ec0ff */
[----:B------:R-:W-:Y:S01]  /*58c0*/  IMAD.MOV.U32 R60, RZ, RZ, RZ ;  /* 0x000000ffff3c7224 */ /* 0x000fe200078e00ff */
[----:B------:R-:W-:Y:S01]  /*58d0*/  LOP3.LUT R27, R4, 0x600, R27, 0xf8, !PT ;  /* 0x00000600041b7812 */ /* 0x000fe200078ef81b */
[----:B------:R-:W4:Y:S01]  /*58e0*/  LDCU UR61, c[0x0][0x370] ;  /* 0x00006e00ff3d77ac */ /* 0x000f220008000800 */
[----:B------:R-:W-:Y:S01]  /*58f0*/  LOP3.LUT R2, R2, 0x4, R3, 0x78, !PT ;  /* 0x0000000402027812 */ /* 0x000fe200078e7803 */
[----:B------:R-:W4:Y:S01]  /*5900*/  LDS R0, [UR43+0x120] ;  /* 0x0001202bff007984 */ /* 0x000f220008000800 */
[----:B-1----:R-:W-:Y:S01]  /*5910*/  IMAD.U32 R65, RZ, RZ, UR4 ;  /* 0x00000004ff417e24 */ /* 0x002fe2000f8e00ff */
[----:B------:R-:W-:Y:S01]  /*5920*/  UIADD3 UR4, UPT, UPT, UR43, 0x400, URZ ;  /* 0x000004002b047890 */ /* 0x000fe2000fffe0ff */
[----:B------:R-:W-:Y:S01]  /*5930*/  LOP3.LUT R27, R27, R2, RZ, 0xfc, !PT ;  /* 0x000000021b1b7212 */ /* 0x000fe200078efcff */
[----:B------:R-:W-:Y:S01]  /*5940*/  IMAD.U32 R64, RZ, RZ, UR5 ;  /* 0x00000005ff407e24 */ /* 0x000fe2000f8e00ff */
[----:B------:R-:W-:Y:S01]  /*5950*/  LOP3.LUT R63, R63, 0x60, RZ, 0xc0, !PT ;  /* 0x000000603f3f7812 */ /* 0x000fe200078ec0ff */
[----:B------:R-:W1:Y:S01]  /*5960*/  LDCU UR42, c[0x0][0xb0c] ;  /* 0x00016180ff2a77ac */ /* 0x000e620008000800 */
[----:B------:R-:W-:Y:S01]  /*5970*/  SEL R62, R62, 0xfffffff8, !P1 ;  /* 0xfffffff83e3e7807 */ /* 0x000fe20004800000 */
[----:B------:R-:W-:Y:S01]  /*5980*/  IMAD.U32 R67, RZ, RZ, UR4 ;  /* 0x00000004ff437e24 */ /* 0x000fe2000f8e00ff */
[----:B------:R-:W-:Y:S01]  /*5990*/  SEL R61, R61, 0xfffffff0, !P2 ;  /* 0xfffffff03d3d7807 */ /* 0x000fe20005000000 */
[----:B------:R-:W1:Y:S01]  /*59a0*/  LDCU UR38, c[0x0][0xb30] ;  /* 0x00016600ff2677ac */ /* 0x000e620008000800 */
[----:B------:R-:W1:Y:S01]  /*59b0*/  LDCU.64 UR62, c[0x0][0x888] ;  /* 0x00011100ff3e77ac */ /* 0x000e620008000a00 */
[----:B------:R-:W1:Y:S01]  /*59c0*/  LDCU.64 UR40, c[0x0][0xb28] ;  /* 0x00016500ff2877ac */ /* 0x000e620008000a00 */
[----:B------:R-:W1:Y:S01]  /*59d0*/  LDCU.128 UR56, c[0x0][0xb10] ;  /* 0x00016200ff3877ac */ /* 0x000e620008000c00 */
[----:B------:R-:W1:Y:S01]  /*59e0*/  LDCU UR55, c[0x0][0x374] ;  /* 0x00006e80ff3777ac */ /* 0x000e620008000800 */
[----:B------:R-:W-:Y:S01]  /*59f0*/  UMOV UR53, 0x1 ;  /* 0x0000000100357882 */ /* 0x000fe20000000000 */
[----:B------:R-:W-:Y:S01]  /*5a00*/  UMOV UR45, URZ ;  /* 0x000000ff002d7c82 */ /* 0x000fe20008000000 */
[----:B------:R-:W-:Y:S01]  /*5a10*/  UMOV UR52, URZ ;  /* 0x000000ff00347c82 */ /* 0x000fe20008000000 */
[----:B------:R-:W-:Y:S01]  /*5a20*/  UMOV UR47, URZ ;  /* 0x000000ff002f7c82 */ /* 0x000fe20008000000 */
[----:B-1234-:R-:W-:-:S07]  /*5a30*/  IMAD.IADD R23, R0, 0x1, R23 ;  /* 0x0000000100177824 */ /* 0x01efce00078e0217 */
.L_x_120:
[C---:B------:R-:W-:Y:S02]  /*5a40*/  LEA R0, R58.reuse, UR43, 0x3 ;  /* 0x0000002b3a007c11 */ /* 0x040fe4000f8e18ff */
[----:B------:R-:W-:Y:S02]  /*5a50*/  SHF.L.U32 R2, R59, 0x1f, RZ ;  /* 0x0000001f3b027819 */ /* 0x000fe400000006ff */
[----:B------:R-:W-:Y:S02]  /*5a60*/  LEA R4, R58, UR43, 0x4 ;  /* 0x0000002b3a047c11 */ /* 0x000fe4000f8e20ff */
[----:B------:R-:W1:Y:S02]  /*5a70*/  SYNCS.PHASECHK.TRANS64.TRYWAIT P0, [R0+URZ+0x70], R2 ;  /* 0x00007002000075a7 */ /* 0x000e6400080011ff */
[----:B-1----:R-:W-:Y:S05]  /*5a80*/  @!P0 BRA `(.L_x_90) ;  /* 0x0000002800c48947 */ /* 0x002fea0003800000 */
.L_x_160:
[----:B------:R-:W-:Y:S01]  /*5a90*/  R2UR UR7, R66 ;  /* 0x00000000420772ca */ /* 0x000fe200000e0000 */
[----:B------:R-:W2:Y:S01]  /*5aa0*/  LDS.128 R4, [R4+0x100] ;  /* 0x0001000004047984 */ /* 0x000ea20000000c00 */
[----:B-1----:R-:W-:Y:S01]  /*5ab0*/  VIADD R0, R0, 0x80 ;  /* 0x0000008000007836 */ /* 0x002fe20000000000 */
[----:B------:R-:W-:Y:S04]  /*5ac0*/  UISETP.GE.AND UP0, UPT, UR39, 0x1, UPT ;  /* 0x000000012700788c */ /* 0x000fe8000bf06270 */
[----:B------:R-:W-:Y:S01]  /*5ad0*/  PRMT R0, RZ, 0x654, R0 ;  /* 0x00000654ff007816 */ /* 0x000fe20000000000 */
[----:B------:R-:W-:Y:S01]  /*5ae0*/  @!PT LDS RZ, [RZ] ;  /* 0x00000000fffff984 */ /* 0x000fe20000000800 */
[----:B------:R-:W-:Y:S01]  /*5af0*/  @!PT LDS RZ, [RZ] ;  /* 0x00000000fffff984 */ /* 0x000fe20000000800 */
[----:B------:R-:W-:Y:S01]  /*5b00*/  @!PT LDS RZ, [RZ] ;  /* 0x00000000fffff984 */ /* 0x000fe20000000800 */
[----:B------:R-:W-:Y:S01]  /*5b10*/  @!PT LDS RZ, [RZ] ;  /* 0x00000000fffff984 */ /* 0x000fe20000000800 */
[----:B------:R1:W-:Y:S06]  /*5b20*/  MEMBAR.ALL.CTA ;  /* 0x0000000000007992 */ /* 0x0003ec0000008000 */
[----:B-1----:R-:W1:Y:S02]  /*5b30*/  FENCE.VIEW.ASYNC.S ;  /* 0x00000000000073c6 */ /* 0x002e640000000000 */
[----:B-1----:R1:W-:Y:S01]  /*5b40*/  SYNCS.ARRIVE.TRANS64.RED.A1T0 RZ, [R0+URZ], RZ ;  /* 0x000000ff00ff79a7 */ /* 0x0023e200081004ff */
[----:B--2---:R-:W-:Y:S11]  /*5b50*/  LOP3.LUT P0, RZ, R6, 0x1, RZ, 0xc0, !PT ;  /* 0x0000000106ff7812 */ /* 0x004ff6000780c0ff */
[----:B------:R-:W-:Y:S02]  /*5b60*/  @!UPT UIADD3 URZ, UPT, UPT, URZ, URZ, URZ ;  /* 0x000000fffffff290 */ /* 0x000fe4000fffe0ff */
[----:B------:R-:W-:Y:S01]  /*5b70*/  VOTEU.ANY UP1, P0 ;  /* 0x0000000000ff7886 */ /* 0x000fe20000020100 */
[----:B------:R-:W-:Y:S01]  /*5b80*/  PLOP3.LUT P0, PT, PT, PT, UP1, 0x80, 0x8 ;  /* 0x000000000008781c */ /* 0x000fe20003f0f018 */
[----:B------:R-:W-:Y:S06]  /*5b90*/  UP2UR UR4, UPR, URZ, 0x2 ;  /* 0x00000002ff047883 */ /* 0x000fec0008000000 */
[----:B------:R-:W-:Y:S06]  /*5ba0*/  IMAD.U32 R68, RZ, RZ, UR4 ;  /* 0x00000004ff447e24 */ /* 0x000fec000f8e00ff */
[----:B------:R-:W-:Y:S02]  /*5bb0*/  @P0 SHF.R.U32.HI R2, RZ, 0x10, R5 ;  /* 0x00000010ff020819 */ /* 0x000fe40000011605 */
[----:B------:R-:W-:Y:S02]  /*5bc0*/  @P0 MOV R3, R4 ;  /* 0x0000000400030202 */ /* 0x000fe40000000f00 */
[----:B------:R-:W-:Y:S02]  /*5bd0*/  @P0 R2UR UR4, R2 ;  /* 0x00000000020402ca */ /* 0x000fe400000e0000 */
[----:B------:R-:W-:Y:S02]  /*5be0*/  @P0 LOP3.LUT R4, R5, 0xffff, RZ, 0xc0, !PT ;  /* 0x0000ffff05040812 */ /* 0x000fe400078ec0ff */
[----:B------:R-:W-:Y:S02]  /*5bf0*/  @P0 R2UR UR6, R3 ;  /* 0x00000000030602ca */ /* 0x000fe400000e0000 */
[----:B------:R-:W-:Y:S07]  /*5c00*/  @P0 R2UR UR5, R4 ;  /* 0x00000000040502ca */ /* 0x000fee00000e0000 */
[----:B------:R-:W-:Y:S02]  /*5c10*/  @UP1 UMOV UR7, UR4 ;  /* 0x0000000400071c82 */ /* 0x000fe40008000000 */
[----:B------:R-:W-:Y:S02]  /*5c20*/  IMAD.U32 R66, RZ, RZ, UR7 ;  /* 0x00000007ff427e24 */ /* 0x000fe4000f8e00ff */
[----:B------:R-:W-:Y:S02]  /*5c30*/  @UP1 UMOV UR37, UR6 ;  /* 0x0000000600251c82 */ /* 0x000fe40008000000 */
[----:B------:R-:W-:Y:S01]  /*5c40*/  @UP1 UMOV UR36, UR5 ;  /* 0x0000000500241c82 */ /* 0x000fe20008000000 */
[----:B-1----:R-:W-:Y:S05]  /*5c50*/  BRA.U !UP0, `(.L_x_91) ;  /* 0x0000000108cc7547 */ /* 0x002fea000b800000 */
[----:B------:R-:W1:Y:S01]  /*5c60*/  LDCU UR12, c[0x0][0xb20] ;  /* 0x00016400ff0c77ac */ /* 0x000e620008000800 */
[----:B------:R-:W-:Y:S02]  /*5c70*/  UIMAD.WIDE.U32 UR4, UR55, UR59, URZ ;  /* 0x0000003b370472a5 */ /* 0x000fe4000f8e00ff */
[----:B------:R-:W-:Y:S02]  /*5c80*/  UIMAD.WIDE.U32 UR6, UR61, UR56, URZ ;  /* 0x000000383d0672a5 */ /* 0x000fe4000f8e00ff */
[----:B------:R-:W-:Y:S02]  /*5c90*/  UISETP.NE.AND UP0, UPT, UR58, 0x1, UPT ;  /* 0x000000013a00788c */ /* 0x000fe4000bf05270 */
[----:B------:R-:W-:Y:S02]  /*5ca0*/  UIMAD.WIDE.U32 UR8, UR36, UR59, URZ ;  /* 0x0000003b240872a5 */ /* 0x000fe4000f8e00ff */
[----:B------:R-:W-:Y:S02]  /*5cb0*/  UIMAD.WIDE.U32 UR10, UR37, UR56, URZ ;  /* 0x00000038250a72a5 */ /* 0x000fe4000f8e00ff */
[----:B------:R-:W-:Y:S02]  /*5cc0*/  UISETP.NE.AND UP1, UPT, UR42, 0x1, UPT ;  /* 0x000000012a00788c */ /* 0x000fe4000bf25270 */
[----:B------:R-:W-:Y:S01]  /*5cd0*/  UISETP.NE.AND UP2, UPT, UR39, 0x1, UPT ;  /* 0x000000012700788c */ /* 0x000fe2000bf45270 */
[----:B------:R-:W-:Y:S02]  /*5ce0*/  UMOV UR4, UR5 ;  /* 0x0000000500047c82 */ /* 0x000fe40008000000 */
[----:B-1----:R-:W-:Y:S03]  /*5cf0*/  USHF.R.U32.HI UR5, URZ, UR12, UR4 ;  /* 0x0000000cff057299 */ /* 0x002fe60008011604 */
[----:B------:R-:W-:Y:S02]  /*5d00*/  UMOV UR4, UR7 ;  /* 0x0000000700047c82 */ /* 0x000fe40008000000 */
[----:B------:R-:W-:Y:S02]  /*5d10*/  USHF.R.U32.HI UR7, URZ, UR57, UR4 ;  /* 0x00000039ff077299 */ /* 0x000fe40008011604 */
[----:B------:R-:W-:Y:S02]  /*5d20*/  USEL UR4, UR55, UR5, !UP0 ;  /* 0x0000000537047287 */ /* 0x000fe4000c000000 */
[----:B------:R-:W-:Y:S01]  /*5d30*/  USEL UR7, UR61, UR7, !UP1 ;  /* 0x000000073d077287 */ /* 0x000fe2000c800000 */
[----:B------:R-:W-:Y:S01]  /*5d40*/  UMOV UR5, UR9 ;  /* 0x0000000900057c82 */ /* 0x000fe20008000000 */
[----:B------:R-:W-:Y:S02]  /*5d50*/  UIMAD.WIDE.U32 UR8, UR4, UR40, URZ ;  /* 0x00000028040872a5 */ /* 0x000fe4000f8e00ff */
[----:B------:R-:W-:Y:S03]  /*5d60*/  USHF.R.U32.HI UR6, URZ, UR12, UR5 ;  /* 0x0000000cff067299 */ /* 0x000fe60008011605 */
[----:B------:R-:W-:Y:S01]  /*5d70*/  UMOV UR5, UR11 ;  /* 0x0000000b00057c82 */ /* 0x000fe20008000000 */
[----:B------:R-:W-:Y:S02]  /*5d80*/  UIMAD.WIDE.U32 UR10, UR7, UR40, URZ ;  /* 0x00000028070a72a5 */ /* 0x000fe4000f8e00ff */
[----:B------:R-:W-:Y:S02]  /*5d90*/  USHF.R.U32.HI UR12, URZ, UR57, UR5 ;  /* 0x00000039ff0c7299 */ /* 0x000fe40008011605 */
[----:B------:R-:W-:Y:S01]  /*5da0*/  USEL UR6, UR36, UR6, !UP0 ;  /* 0x0000000624067287 */ /* 0x000fe2000c000000 */
[----:B------:R-:W-:Y:S02]  /*5db0*/  UMOV UR5, UR9 ;  /* 0x0000000900057c82 */ /* 0x000fe40008000000 */
[----:B------:R-:W-:Y:S01]  /*5dc0*/  UMOV UR10, UR11 ;  /* 0x0000000b000a7c82 */ /* 0x000fe20008000000 */
[----:B------:R-:W-:Y:S02]  /*5dd0*/  @UP2 USHF.R.U32.HI UR4, URZ, UR41, UR5 ;  /* 0x00000029ff042299 */ /* 0x000fe40008011605 */
[----:B------:R-:W-:Y:S02]  /*5de0*/  @UP2 USHF.R.U32.HI UR7, URZ, UR41, UR10 ;  /* 0x00000029ff072299 */ /* 0x000fe4000801160a */
[----:B------:R-:W-:Y:S02]  /*5df0*/  UIMAD UR4, UR39, UR4, URZ ;  /* 0x00000004270472a4 */ /* 0x000fe4000f8e02ff */
[----:B------:R-:W-:Y:S02]  /*5e00*/  UIMAD.WIDE.U32 UR10, UR6, UR40, URZ ;  /* 0x00000028060a72a5 */ /* 0x000fe4000f8e00ff */
[----:B------:R-:W-:Y:S02]  /*5e10*/  USEL UR5, UR37, UR12, !UP1 ;  /* 0x0000000c25057287 */ /* 0x000fe4000c800000 */
[----:B------:R-:W-:Y:S02]  /*5e20*/  UIMAD UR8, UR39, UR7, URZ ;  /* 0x00000007270872a4 */ /* 0x000fe4000f8e02ff */
[----:B------:R-:W-:Y:S03]  /*5e30*/  UISETP.GE.AND UP0, UPT, UR6, UR4, UPT ;  /* 0x000000040600728c */ /* 0x000fe6000bf06270 */
[----:B------:R-:W-:Y:S01]  /*5e40*/  UMOV UR4, UR11 ;  /* 0x0000000b00047c82 */ /* 0x000fe20008000000 */
[----:B------:R-:W-:Y:S02]  /*5e50*/  UISETP.GE.OR UP0, UPT, UR5, UR8, UP0 ;  /* 0x000000080500728c */ /* 0x000fe40008706670 */
[----:B------:R-:W-:Y:S02]  /*5e60*/  USHF.R.U32.HI UR4, URZ, UR41, UR4 ;  /* 0x00000029ff047299 */ /* 0x000fe40008011604 */
[----:B------:R-:W-:Y:S02]  /*5e70*/  UIMAD.WIDE.U32 UR8, UR5, UR40, URZ ;  /* 0x00000028050872a5 */ /* 0x000fe4000f8e00ff */
[----:B------:R-:W-:Y:S02]  /*5e80*/  USEL UR11, UR6, UR4, !UP2 ;  /* 0x00000004060b7287 */ /* 0x000fe4000d000000 */
[----:B------:R-:W-:Y:S02]  /*5e90*/  UIADD3 UR8, UPT, UPT, -UR5, URZ, URZ ;  /* 0x000000ff05087290 */ /* 0x000fe4000fffe1ff */
[----:B------:R-:W-:Y:S01]  /*5ea0*/  UIADD3 UR10, UPT, UPT, -UR11, URZ, URZ ;  /* 0x000000ff0b0a7290 */ /* 0x000fe2000fffe1ff */
[----:B------:R-:W-:Y:S01]  /*5eb0*/  @!UP0 UMOV UR4, UR9 ;  /* 0x0000000900048c82 */ /* 0x000fe20008000000 */
[----:B------:R-:W-:Y:S02]  /*5ec0*/  UIADD3 UR9, UPT, UPT, -UR6, URZ, URZ ;  /* 0x000000ff06097290 */ /* 0x000fe4000fffe1ff */
[----:B------:R-:W-:Y:S02]  /*5ed0*/  @!UP0 USHF.R.U32.HI UR4, URZ, UR41, UR4 ;  /* 0x00000029ff048299 */ /* 0x000fe40008011604 */
[----:B------:R-:W-:Y:S02]  /*5ee0*/  UIMAD UR10, UR39, UR10, UR6 ;  /* 0x0000000a270a72a4 */ /* 0x000fe4000f8e0206 */
[----:B------:R-:W-:Y:S04]  /*5ef0*/  @!UP0 USEL UR4, UR5, UR4, !UP2 ;  /* 0x0000000405048287 */ /* 0x000fe8000d000000 */
[----:B------:R-:W-:Y:S02]  /*5f00*/  @!UP0 UIMAD UR10, UR7, UR10, UR4 ;  /* 0x0000000a070a82a4 */ /* 0x000fe4000f8e0204 */
[----:B------:R-:W-:Y:S02]  /*5f10*/  @!UP0 UIADD3 UR11, UPT, UPT, UR11, -UR4, URZ ;  /* 0x800000040b0b8290 */ /* 0x000fe4000fffe0ff */
[----:B------:R-:W-:Y:S02]  /*5f20*/  UIMAD UR7, UR42, UR8, UR37 ;  /* 0x000000082a0772a4 */ /* 0x000fe4000f8e0225 */
[----:B------:R-:W-:Y:S02]  /*5f30*/  @!UP0 UIMAD UR6, UR11, UR39, UR5 ;  /* 0x000000270b0682a4 */ /* 0x000fe4000f8e0205 */
[----:B------:R-:W-:Y:S01]  /*5f40*/  UIMAD UR4, UR58, UR9, UR36 ;  /* 0x000000093a0472a4 */ /* 0x000fe2000f8e0224 */
[----:B------:R-:W-:Y:S02]  /*5f50*/  @!UP0 UMOV UR5, UR10 ;  /* 0x0000000a00058c82 */ /* 0x000fe40008000000 */
[----:B------:R-:W-:Y:S02]  /*5f60*/  UIMAD UR37, UR5, UR42, UR7 ;  /* 0x0000002a052572a4 */ /* 0x000fe4000f8e0207 */
[----:B------:R-:W-:Y:S11]  /*5f70*/  UIMAD UR36, UR6, UR58, UR4 ;  /* 0x0000003a062472a4 */ /* 0x000ff6000f8e0204 */
[----:B------:R-:W-:Y:S01]  /*5f80*/  @!UPT UIADD3 URZ, UPT, UPT, URZ, URZ, URZ ;  /* 0x000000fffffff290 */ /* 0x000fe2000fffe0ff */
.L_x_91:
[----:B------:R-:W-:Y:S01]  /*5f90*/  UISETP.NE.AND UP0, UPT, UR38, 0x1, UPT ;  /* 0x000000012600788c */ /* 0x000fe2000bf05270 */
[----:B------:R-:W-:Y:S01]  /*5fa0*/  R2UR UR11, R67 ;  /* 0x00000000430b72ca */ /* 0x000fe200000e0000 */
[----:B------:R-:W-:Y:S01]  /*5fb0*/  USHF.L.U32 UR50, UR25, 0x6, URZ ;  /* 0x0000000619327899 */ /* 0x000fe200080006ff */
[----:B------:R-:W-:Y:S01]  /*5fc0*/  IADD3 R58, PT, PT, R58, 0x1, RZ ;  /* 0x000000013a3a7810 */ /* 0x000fe20007ffe0ff */
[----:B------:R-:W-:Y:S07]  /*5fd0*/  USHF.L.U32 UR49, UR27, 0x6, URZ ;  /* 0x000000061b317899 */ /* 0x000fee00080006ff */
[----:B------:R-:W1:Y:S01]  /*5fe0*/  @!UP0 LDCU.128 UR12, c[0x0][0xb10] ;  /* 0x00016200ff0c87ac */ /* 0x000e620008000c00 */
[----:B------:R-:W2:Y:S01]  /*5ff0*/  @!UP0 LDCU UR5, c[0x0][0xb0c] ;  /* 0x00016180ff0587ac */ /* 0x000ea20008000800 */
[----:B------:R-:W3:Y:S01]  /*6000*/  @!UP0 LDCU UR10, c[0x0][0xb20] ;  /* 0x00016400ff0a87ac */ /* 0x000ee20008000800 */
[----:B-1----:R-:W-:Y:S02]  /*6010*/  UIMAD.WIDE.U32 UR8, UR37, UR12, URZ ;  /* 0x0000000c250872a5 */ /* 0x002fe4000f8e00ff */
[----:B------:R-:W-:Y:S02]  /*6020*/  UIMAD.WIDE.U32 UR6, UR36, UR15, URZ ;  /* 0x0000000f240672a5 */ /* 0x000fe4000f8e00ff */
[----:B------:R-:W-:Y:S03]  /*6030*/  @!UP0 UISETP.NE.AND UP1, UPT, UR14, 0x1, UPT ;  /* 0x000000010e00888c */ /* 0x000fe6000bf25270 */
[----:B------:R-:W-:Y:S01]  /*6040*/  @!UP0 UMOV UR4, UR9 ;  /* 0x0000000900048c82 */ /* 0x000fe20008000000 */
[----:B--2---:R-:W-:Y:S02]  /*6050*/  @!UP0 UISETP.NE.AND UP2, UPT, UR5, 0x1, UPT ;  /* 0x000000010500888c */ /* 0x004fe4000bf45270 */
[----:B------:R-:W-:Y:S01]  /*6060*/  @!UP0 USHF.R.U32.HI UR4, URZ, UR13, UR4 ;  /* 0x0000000dff048299 */ /* 0x000fe20008011604 */
[----:B------:R-:W-:Y:S02]  /*6070*/  @!UP0 UMOV UR6, UR7 ;  /* 0x0000000700068c82 */ /* 0x000fe40008000000 */
[----:B---3--:R-:W-:Y:S02]  /*6080*/  @!UP0 USHF.R.U32.HI UR6, URZ, UR10, UR6 ;  /* 0x0000000aff068299 */ /* 0x008fe40008011606 */
[----:B------:R-:W-:Y:S02]  /*6090*/  @!UP0 USEL UR7, UR37, UR4, !UP2 ;  /* 0x0000000425078287 */ /* 0x000fe4000d000000 */
[----:B------:R-:W-:Y:S04]  /*60a0*/  @!UP0 USEL UR6, UR36, UR6, !UP1 ;  /* 0x0000000624068287 */ /* 0x000fe8000c800000 */
[----:B------:R-:W-:Y:S02]  /*60b0*/  @!UP0 UIADD3 UR4, UPT, UPT, -UR7, UR6, URZ ;  /* 0x0000000607048290 */ /* 0x000fe4000fffe1ff */
[----:B------:R-:W-:Y:S02]  /*60c0*/  @!UP0 UIADD3 UR6, UPT, UPT, UR7, -UR6, URZ ;  /* 0x8000000607068290 */ /* 0x000fe4000fffe0ff */
[----:B------:R-:W-:Y:S02]  /*60d0*/  @!UP0 UIMAD UR37, UR4, UR5, UR37 ;  /* 0x00000005042582a4 */ /* 0x000fe4000f8e0225 */
[----:B------:R-:W-:Y:S02]  /*60e0*/  @!UP0 UIMAD UR36, UR6, UR14, UR36 ;  /* 0x0000000e062482a4 */ /* 0x000fe4000f8e0224 */
[----:B------:R-:W-:Y:S09]  /*60f0*/  ULOP3.LUT UP0, URZ, UR11, 0x3f0, URZ, 0xc0, !UPT ;  /* 0x000003f00bff7892 */ /* 0x000ff2000f80c0ff */
[----:B------:R-:W-:Y:S05]  /*6100*/  BRA.U !UP0, `(.L_x_92) ;  /* 0x00000001087c7547 */ /* 0x000fea000b800000 */
[----:B------:R-:W1:Y:S01]  /*6110*/  LDCU.64 UR8, c[0x4][0x80] ;  /* 0x01001000ff0877ac */ /* 0x000e620008000a00 */
[----:B------:R-:W-:Y:S01]  /*6120*/  MOV R2, 0x0 ;  /* 0x0000000000027802 */ /* 0x000fe20000000f00 */
[----:B------:R-:W-:Y:S02]  /*6130*/  HFMA2 R12, -RZ, RZ, 0, 5.9604644775390625e-08 ;  /* 0x00000001ff0c7431 */ /* 0x000fe400000001ff */
[----:B------:R-:W-:Y:S01]  /*6140*/  IMAD.MOV.U32 R8, RZ, RZ, 0x70 ;  /* 0x00000070ff087424 */ /* 0x000fe200078e00ff */
[----:B------:R2:W3:Y:S01]  /*6150*/  LDC.64 R14, c[0x4][R2] ;  /* 0x01000000020e7b82 */ /* 0x0004e20000000a00 */
[----:B------:R-:W4:Y:S01]  /*6160*/  LDCU.64 UR6, c[0x4][0x88] ;  /* 0x01001100ff0677ac */ /* 0x000f220008000a00 */
[----:B------:R-:W-:Y:S01]  /*6170*/  IMAD.MOV.U32 R13, RZ, RZ, RZ ;  /* 0x000000ffff0d7224 */ /* 0x000fe200078e00ff */
[----:B------:R-:W2:Y:S01]  /*6180*/  LDCU.64 UR4, c[0x4][0x8] ;  /* 0x01000100ff0477ac */ /* 0x000ea20008000a00 */
[----:B-1----:R-:W-:Y:S01]  /*6190*/  MOV R5, UR9 ;  /* 0x0000000900057c02 */ /* 0x002fe20008000f00 */
[----:B------:R-:W-:Y:S01]  /*61a0*/  IMAD.U32 R4, RZ, RZ, UR8 ;  /* 0x00000008ff047e24 */ /* 0x000fe2000f8e00ff */
[----:B----4-:R-:W-:Y:S01]  /*61b0*/  MOV R7, UR7 ;  /* 0x0000000700077c02 */ /* 0x010fe20008000f00 */
[----:B------:R-:W-:Y:S01]  /*61c0*/  IMAD.U32 R6, RZ, RZ, UR6 ;  /* 0x00000006ff067e24 */ /* 0x000fe2000f8e00ff */
[----:B--2---:R-:W-:Y:S01]  /*61d0*/  MOV R11, UR5 ;  /* 0x00000005000b7c02 */ /* 0x004fe20008000f00 */
[----:B------:R-:W-:Y:S02]  /*61e0*/  IMAD.U32 R10, RZ, RZ, UR4 ;  /* 0x00000004ff0a7e24 */ /* 0x000fe4000f8e00ff */
[----:B------:R-:W-:Y:S07]  /*61f0*/  LEPC R20, `(.L_x_93) ;  /* 0x000000001014794e */ /* 0x000fee0000000000 */
[----:B---3-5:R-:W-:Y:S05]  /*6200*/  CALL.ABS.NOINC R14 ;  /* 0x000000000e007343 */ /* 0x028fea0003c00000 */
.L_x_93:
[----:B------:R-:W1:Y:S01]  /*6210*/  LDCU.64 UR8, c[0x4][0x80] ;  /* 0x01001000ff0877ac */ /* 0x000e620008000a00 */
[----:B------:R-:W2:Y:S01]  /*6220*/  LDC.64 R2, c[0x4][R2] ;  /* 0x0100000002027b82 */ /* 0x000ea20000000a00 */
[----:B------:R-:W-:Y:S02]  /*6230*/  HFMA2 R12, -RZ, RZ, 0, 5.9604644775390625e-08 ;  /* 0x00000001ff0c7431 */ /* 0x000fe400000001ff */
[----:B------:R-:W-:Y:S02]  /*6240*/  IMAD.MOV.U32 R8, RZ, RZ, 0x70 ;  /* 0x00000070ff087424 */ /* 0x000fe400078e00ff */
[----:B------:R-:W-:Y:S01]  /*6250*/  IMAD.MOV.U32 R13, RZ, RZ, RZ ;  /* 0x000000ffff0d7224 */ /* 0x000fe200078e00ff */
[----:B------:R-:W3:Y:S01]  /*6260*/  LDCU.64 UR6, c[0x4][0x88] ;  /* 0x01001100ff0677ac */ /* 0x000ee20008000a00 */
[----:B------:R-:W4:Y:S01]  /*6270*/  LDCU.64 UR4, c[0x4][0x8] ;  /* 0x01000100ff0477ac */ /* 0x000f220008000a00 */
[----:B-1----:R-:W-:Y:S02]  /*6280*/  MOV R4, UR8 ;  /* 0x0000000800047c02 */ /* 0x002fe40008000f00 */
[----:B------:R-:W-:Y:S02]  /*6290*/  MOV R5, UR9 ;  /* 0x0000000900057c02 */ /* 0x000fe40008000f00 */
[----:B---3--:R-:W-:Y:S01]  /*62a0*/  MOV R7, UR7 ;  /* 0x0000000700077c02 */ /* 0x008fe20008000f00 */
[----:B------:R-:W-:Y:S01]  /*62b0*/  IMAD.U32 R6, RZ, RZ, UR6 ;  /* 0x00000006ff067e24 */ /* 0x000fe2000f8e00ff */
[----:B----4-:R-:W-:Y:S01]  /*62c0*/  MOV R11, UR5 ;  /* 0x00000005000b7c02 */ /* 0x010fe20008000f00 */
[----:B------:R-:W-:Y:S02]  /*62d0*/  IMAD.U32 R10, RZ, RZ, UR4 ;  /* 0x00000004ff0a7e24 */ /* 0x000fe4000f8e00ff */
[----:B------:R-:W-:Y:S07]  /*62e0*/  LEPC R20, `(.L_x_92) ;  /* 0x000000001014794e */ /* 0x000fee0000000000 */
[----:B--2---:R-:W-:Y:S05]  /*62f0*/  CALL.ABS.NOINC R2 ;  /* 0x0000000002007343 */ /* 0x004fea0003c00000 */
.L_x_92:
[----:B------:R-:W-:Y:S02]  /*6300*/  R2UR UR6, R56 ;  /* 0x00000000380672ca */ /* 0x000fe400000e0000 */
[----:B------:R-:W-:Y:S02]  /*6310*/  R2UR UR5, R65 ;  /* 0x00000000410572ca */ /* 0x000fe400000e0000 */
[----:B------:R-:W-:Y:S02]  /*6320*/  R2UR UR4, R64 ;  /* 0x00000000400472ca */ /* 0x000fe400000e0000 */
[----:B------:R-:W-:Y:S02]  /*6330*/  ISETP.NE.U32.AND P4, PT, R50, RZ, PT ;  /* 0x000000ff3200720c */ /* 0x000fe40003f85070 */
[----:B------:R-:W-:Y:S02]  /*6340*/  ISETP.NE.U32.AND P2, PT, RZ, UR62, PT ;  /* 0x0000003eff007c0c */ /* 0x000fe4000bf45070 */
[----:B------:R-:W-:Y:S02]  /*6350*/  ISETP.NE.AND.EX P4, PT, R51, RZ, PT, P4 ;  /* 0x000000ff3300720c */ /* 0x000fe40003f85340 */
[----:B------:R-:W-:Y:S01]  /*6360*/  ISETP.NE.AND.EX P2, PT, RZ, UR63, PT, P2 ;  /* 0x0000003fff007c0c */ /* 0x000fe2000bf45320 */
[----:B------:R-:W-:Y:S02]  /*6370*/  UISETP.NE.AND UP2, UPT, UR6, URZ, UPT ;  /* 0x000000ff0600728c */ /* 0x000fe4000bf45270 */
[----:B------:R-:W-:Y:S04]  /*6380*/  UISETP.NE.U32.AND UP0, UPT, UR5, URZ, UPT ;  /* 0x000000ff0500728c */ /* 0x000fe8000bf05070 */
[----:B------:R-:W-:Y:S01]  /*6390*/  UISETP.NE.AND.EX UP1, UPT, UR4, URZ, UPT, UP0 ;  /* 0x000000ff0400728c */ /* 0x000fe2000bf25300 */
[----:B------:R-:W-:Y:S01]  /*63a0*/  PLOP3.LUT P1, PT, PT, PT, UP2, 0x80, 0x8 ;  /* 0x000000000008781c */ /* 0x000fe20003f2f028 */
[----:B------:R-:W-:Y:S03]  /*63b0*/  UPLOP3.LUT UP0, UPT, UPT, UPT, UPT, 0x40, 0x4 ;  /* 0x000000000004789c */ /* 0x000fe60003f0e870 */
[----:B------:R-:W-:Y:S06]  /*63c0*/  @UP2 UPLOP3.LUT UP0, UPT, UPT, UPT, UP1, 0x80, 0x8 ;  /* 0x000000000008289c */ /* 0x000fec0003f0f010 */
[----:B------:R-:W-:Y:S01]  /*63d0*/  PLOP3.LUT P0, PT, PT, PT, UP0, 0x80, 0x8 ;  /* 0x000000000008781c */ /* 0x000fe20003f0f008 */
[----:B------:R-:W-:Y:S01]  /*63e0*/  @!UPT UIADD3 URZ, UPT, UPT, URZ, URZ, URZ ;  /* 0x000000fffffff290 */ /* 0x000fe2000fffe0ff */
[----:B------:R-:W-:Y:S11]  /*63f0*/  BRA.U !UP1, `(.L_x_94) ;  /* 0x0000000109407547 */ /* 0x000ff6000b800000 */
[----:B------:R-:W-:Y:S01]  /*6400*/  UISETP.NE.U32.AND UP0, UPT, UR62, URZ, UPT ;  /* 0x000000ff3e00728c */ /* 0x000fe2000bf05070 */
[----:B------:R-:W-:Y:S01]  /*6410*/  R2UR UR6, R65 ;  /* 0x00000000410672ca */ /* 0x000fe200000e0000 */
[----:B------:R-:W1:Y:S01]  /*6420*/  LDCU.64 UR8, c[0x0][0x358] ;  /* 0x00006b00ff0877ac */ /* 0x000e620008000a00 */
[----:B------:R-:W-:Y:S02]  /*6430*/  HFMA2 R52, -RZ, RZ, 0, 5.9604644775390625e-08 ;  /* 0x00000001ff347431 */ /* 0x000fe400000001ff */
[----:B------:R-:W-:Y:S01]  /*6440*/  IMAD.MOV.U32 R0, RZ, RZ, 0x1 ;  /* 0x00000001ff007424 */ /* 0x000fe200078e00ff */
[----:B------:R-:W-:Y:S06]  /*6450*/  UISETP.NE.AND.EX UP0, UPT, UR63, URZ, UPT, UP0 ;  /* 0x000000ff3f00728c */ /* 0x000fec000bf05300 */
[----:B------:R-:W-:Y:S05]  /*6460*/  PLOP3.LUT P3, PT, PT, PT, UP0, 0x80, 0x8 ;  /* 0x000000000008781c */ /* 0x000fea0003f6f008 */
[----:B------:R-:W2:Y:S01]  /*6470*/  @UP0 LDCU.64 UR4, c[0x0][0x888] ;  /* 0x00011100ff0407ac */ /* 0x000ea20008000a00 */
[----:B------:R-:W-:Y:S07]  /*6480*/  @UP0 UIMAD UR6, UR60, UR6, URZ ;  /* 0x000000063c0602a4 */ /* 0x000fee000f8e02ff */
[----:B------:R-:W-:Y:S01]  /*6490*/  @!P3 PRMT R52, R0, 0x7610, R52 ;  /* 0x000076100034b816 */ /* 0x000fe20000000034 */
[----:B--2---:R-:W-:Y:S06]  /*64a0*/  @UP0 UIMAD.WIDE UR4, UR6, 0x4, UR4 ;  /* 0x00000004060408a5 */ /* 0x004fec000f8e0204 */
[----:B------:R-:W-:Y:S02]  /*64b0*/  IMAD.U32 R2, RZ, RZ, UR4 ;  /* 0x00000004ff027e24 */ /* 0x000fe4000f8e00ff */
[----:B------:R-:W-:Y:S03]  /*64c0*/  IMAD.U32 R3, RZ, RZ, UR5 ;  /* 0x00000005ff037e24 */ /* 0x000fe6000f8e00ff */
[----:B------:R-:W2:Y:S02]  /*64d0*/  @!UP0 LDCU UR4, c[0x0][0x880] ;  /* 0x00011000ff0487ac */ /* 0x000ea40008000800 */
[----:B-1---5:R1:W5:Y:S02]  /*64e0*/  @P3 LDG.E R26, desc[UR8][R2.64] ;  /* 0x00000008021a3981 */ /* 0x022364000c1e1900 */
[----:B-12---:R-:W-:Y:S02]  /*64f0*/  @!P3 MOV R26, UR4 ;  /* 0x00000004001abc02 */ /* 0x006fe40008000f00 */
.L_x_94:
[----:B------:R-:W-:Y:S05]  /*6500*/  @!P4 BRA `(.L_x_95) ;  /* 0x000000000024c947 */ /* 0x000fea0003800000 */
[----:B------:R-:W-:Y:S01]  /*6510*/  ISETP.NE.U32.AND P3, PT, R48, RZ, PT ;  /* 0x000000ff3000720c */ /* 0x000fe20003f65070 */
[----:B------:R-:W1:Y:S03]  /*6520*/  LDCU.64 UR4, c[0x0][0x358] ;  /* 0x00006b00ff0477ac */ /* 0x000e660008000a00 */
[----:B------:R-:W-:Y:S11]  /*6530*/  ISETP.NE.AND.EX P3, PT, R49, RZ, PT, P3 ;  /* 0x000000ff3100720c */ /* 0x000ff60003f65330 */
[----:B------:R-:W-:Y:S02]  /*6540*/  @!UPT UIADD3 URZ, UPT, UPT, URZ, URZ, URZ ;  /* 0x000000fffffff290 */ /* 0x000fe4000fffe0ff */
[----:B------:R-:W2:Y:S01]  /*6550*/  @P3 LDC.64 R2, c[0x0][0x8a8] ;  /* 0x00022a00ff023b82 */ /* 0x000ea20000000a00 */
[----:B------:R-:W-:Y:S04]  /*6560*/  @P3 IMAD R0, R50, UR60, RZ ;  /* 0x0000003c32003c24 */ /* 0x000fe8000f8e02ff */
[----:B--2---:R-:W-:Y:S05]  /*6570*/  @P3 IMAD.WIDE R2, R0, 0x4, R2 ;  /* 0x0000000400023825 */ /* 0x004fea00078e0202 */
[----:B-1---5:R1:W5:Y:S02]  /*6580*/  @P3 LDG.E R24, desc[UR4][R2.64] ;  /* 0x0000000402183981 */ /* 0x022364000c1e1900 */
[----:B-1----:R-:W2:Y:S02]  /*6590*/  @!P3 LDC R24, c[0x0][0x8a0] ;  /* 0x00022800ff18bb82 */ /* 0x002ea40000000800 */
.L_x_95:
[----:B-----5:R-:W-:Y:S01]  /*65a0*/  FSETP.NEU.AND P3, PT, R26, RZ, PT ;  /* 0x000000ff1a00720b */ /* 0x020fe20003f6d000 */
[----:B------:R-:W-:Y:S01]  /*65b0*/  IMAD.U32 R2, RZ, RZ, UR45 ;  /* 0x0000002dff027e24 */ /* 0x000fe2000f8e00ff */
[----:B------:R-:W-:Y:S01]  /*65c0*/  SEL R5, RZ, 0xffffffff, P2 ;  /* 0xffffffffff057807 */ /* 0x000fe20001000000 */
[----:B------:R-:W-:Y:S01]  /*65d0*/  ULOP3.LUT UR4, UR53, 0x1, URZ, 0x3c, !UPT ;  /* 0x0000000135047892 */ /* 0x000fe2000f8e3cff */
[----:B------:R-:W-:Y:S01]  /*65e0*/  @P1 LOP3.LUT P2, RZ, R52, 0xff, RZ, 0xc0, !PT ;  /* 0x000000ff34ff1812 */ /* 0x000fe2000784c0ff */
[----:B------:R-:W-:Y:S01]  /*65f0*/  BSSY B1, `(.L_x_96) ;  /* 0x000004b000017945 */ /* 0x000fe20003800000 */
[----:B------:R-:W-:Y:S01]  /*6600*/  @P1 SEL R0, RZ, 0xffffffff, P3 ;  /* 0xffffffffff001807 */ /* 0x000fe20001800000 */
[----:B------:R-:W-:Y:S01]  /*6610*/  IMAD.MOV.U32 R75, RZ, RZ, 0x1 ;  /* 0x00000001ff4b7424 */ /* 0x000fe200078e00ff */
[----:B------:R-:W-:Y:S01]  /*6620*/  LEA R2, R2, UR43, 0x3 ;  /* 0x0000002b02027c11 */ /* 0x000fe2000f8e18ff */
[----:B------:R-:W-:Y:S01]  /*6630*/  IMAD.U32 R73, RZ, RZ, UR4 ;  /* 0x00000004ff497e24 */ /* 0x000fe2000f8e00ff */
[----:B------:R-:W-:Y:S01]  /*6640*/  @P0 SEL R0, R5, R0, !P2 ;  /* 0x0000000005000207 */ /* 0x000fe20005000000 */
[----:B------:R-:W-:Y:S01]  /*6650*/  IMAD.U32 R74, RZ, RZ, UR45 ;  /* 0x0000002dff4a7e24 */ /* 0x000fe2000f8e00ff */
[----:B------:R-:W-:Y:S02]  /*6660*/  LEA R72, R22, UR43, 0x3 ;  /* 0x0000002b16487c11 */ /* 0x000fe4000f8e18ff */
[----:B------:R-:W-:Y:S02]  /*6670*/  CS2R R46, SRZ ;  /* 0x00000000002e7805 */ /* 0x000fe4000001ff00 */
[----:B------:R-:W-:Y:S02]  /*6680*/  @P1 LOP3.LUT R0, R0, 0x1, RZ, 0xc0, !PT ;  /* 0x0000000100001812 */ /* 0x000fe400078ec0ff */
[----:B------:R-:W-:Y:S02]  /*6690*/  CS2R R44, SRZ ;  /* 0x00000000002c7805 */ /* 0x000fe4000001ff00 */
[----:B------:R-:W-:Y:S02]  /*66a0*/  SHF.L.U32 R3, R60, 0x1f, RZ ;  /* 0x0000001f3c037819 */ /* 0x000fe400000006ff */
[----:B------:R-:W-:Y:S02]  /*66b0*/  CS2R R42, SRZ ;  /* 0x00000000002a7805 */ /* 0x000fe4000001ff00 */
[----:B------:R-:W-:Y:S02]  /*66c0*/  ISETP.NE.U32.OR P5, PT, R0, 0x1, !P1 ;  /* 0x000000010000780c */ /* 0x000fe40004fa5470 */
[----:B------:R-:W-:Y:S02]  /*66d0*/  CS2R R40, SRZ ;  /* 0x0000000000287805 */ /* 0x000fe4000001ff00 */
[----:B------:R-:W-:Y:S02]  /*66e0*/  PLOP3.LUT P2, PT, PT, PT, UP1, 0x80, 0x8 ;  /* 0x000000000008781c */ /* 0x000fe40003f4f018 */
[----:B------:R-:W-:Y:S02]  /*66f0*/  CS2R R38, SRZ ;  /* 0x0000000000267805 */ /* 0x000fe4000001ff00 */
[----:B------:R-:W-:Y:S02]  /*6700*/  LEA.HI R25, R22, R22, RZ, 0x1 ;  /* 0x0000001616197211 */ /* 0x000fe400078f08ff */
[----:B------:R-:W-:Y:S02]  /*6710*/  CS2R R36, SRZ ;  /* 0x0000000000247805 */ /* 0x000fe4000001ff00 */
[----:B------:R-:W-:Y:S02]  /*6720*/  LOP3.LUT P4, R57, R52, 0xff, RZ, 0xc0, !PT ;  /* 0x000000ff34397812 */ /* 0x000fe4000788c0ff */
[----:B------:R-:W-:Y:S02]  /*6730*/  CS2R R34, SRZ ;  /* 0x0000000000227805 */ /* 0x000fe4000001ff00 */
[----:B------:R-:W-:Y:S02]  /*6740*/  SEL R4, RZ, 0xffffffff, P3 ;  /* 0xffffffffff047807 */ /* 0x000fe40001800000 */
[----:B------:R-:W-:Y:S02]  /*6750*/  CS2R R32, SRZ ;  /* 0x0000000000207805 */ /* 0x000fe4000001ff00 */
[----:B------:R-:W-:Y:S02]  /*6760*/  P2R R69, PR, RZ, 0x20 ;  /* 0x00000020ff457803 */ /* 0x000fe40000000000 */
[----:B------:R-:W-:Y:S02]  /*6770*/  @P5 SHF.L.U32 R0, R73, 0x1f, RZ ;  /* 0x0000001f49005819 */ /* 0x000fe400000006ff */
[----:B------:R-:W-:Y:S02]  /*6780*/  @P2 SEL R4, R5, R4, !P4 ;  /* 0x0000000405042207 */ /* 0x000fe40006000000 */
[----:B------:R1:W3:Y:S02]  /*6790*/  @P5 SYNCS.PHASECHK.TRANS64.TRYWAIT P1, [R2+URZ+0x30], R0 ;  /* 0x00003000020055a7 */ /* 0x0002e400080211ff */
[----:B------:R-:W-:Y:S04]  /*67a0*/  LOP3.LUT R4, R4, 0x1, RZ, 0xc0, !PT ;  /* 0x0000000104047812 */ /* 0x000fe800078ec0ff */
[----:B------:R-:W-:Y:S04]  /*67b0*/  ISETP.NE.U32.AND P2, PT, R4, 0x1, PT ;  /* 0x000000010400780c */ /* 0x000fe80003f45070 */
[----:B------:R-:W-:Y:S01]  /*67c0*/  P2R R76, PR, RZ, 0x4 ;  /* 0x00000004ff4c7803 */ /* 0x000fe20000000000 */
[----:B------:R4:W2:Y:S01]  /*67d0*/  SYNCS.PHASECHK.TRANS64.TRYWAIT P0, [R72+URZ+0x90], R3 ;  /* 0x00009003480075a7 */ /* 0x0008a200080011ff */
[C---:B-1----:R-:W-:Y:S01]  /*67e0*/  IMAD.SHL.U32 R0, R25.reuse, 0x20, RZ ;  /* 0x0000002019007824 */ /* 0x042fe200078e00ff */
[----:B------:R-:W-:Y:S04]  /*67f0*/  LOP3.LUT R25, R25, 0xffe, RZ, 0xc0, !PT ;  /* 0x00000ffe19197812 */ /* 0x000fe800078ec0ff */
[----:B------:R-:W-:Y:S01]  /*6800*/  LOP3.LUT R0, R0, 0xffffffc0, RZ, 0xc0, !PT ;  /* 0xffffffc000007812 */ /* 0x000fe200078ec0ff */
[----:B------:R-:W-:Y:S04]  /*6810*/  IMAD.IADD R25, R22, 0x1, -R25 ;  /* 0x0000000116197824 */ /* 0x000fe800078e0a19 */
[----:B------:R-:W-:Y:S04]  /*6820*/  IMAD.IADD R0, R23, 0x1, R0 ;  /* 0x0000000117007824 */ /* 0x000fe800078e0200 */
[----:B------:R-:W-:Y:S01]  /*6830*/  IMAD R25, R25, 0x100000, R0 ;  /* 0x0010000019197824 */ /* 0x000fe200078e0200 */
[----:B---3--:R-:W-:Y:S01]  /*6840*/  @P5 SEL R75, RZ, 0x1, !P1 ;  /* 0x00000001ff4b5807 */ /* 0x008fe20004800000 */
[----:B----4-:R-:W-:Y:S06]  /*6850*/  @!P5 BRA `(.L_x_97) ;  /* 0x000000000090d947 */ /* 0x010fec0003800000 */
[----:B------:R-:W-:Y:S01]  /*6860*/  HFMA2 R39, -RZ, RZ, 0, 0 ;  /* 0x00000000ff277431 */ /* 0x000fe200000001ff */
[----:B------:R-:W-:Y:S01]  /*6870*/  ISETP.NE.AND P1, PT, R75, RZ, PT ;  /* 0x000000ff4b00720c */ /* 0x000fe20003f25270 */
[----:B------:R-:W-:Y:S01]  /*6880*/  IMAD.U32 R5, RZ, RZ, UR45 ;  /* 0x0000002dff057e24 */ /* 0x000fe2000f8e00ff */
[----:B------:R-:W-:Y:S11]  /*6890*/  BSSY B0, `(.L_x_98) ;  /* 0x0000005000007945 */ /* 0x000ff60003800000 */
[----:B------:R-:W-:Y:S05]  /*68a0*/  @P1 BRA `(.L_x_99) ;  /* 0x00000000000c1947 */ /* 0x000fea0003800000 */
[----:B------:R-:W-:Y:S04]  /*68b0*/  SHF.L.U32 R0, R73, 0x1f, RZ ;  /* 0x0000001f49007819 */ /* 0x000fe800000006ff */
[----:B------:R-:W1:Y:S02]  /*68c0*/  SYNCS.PHASECHK.TRANS64.TRYWAIT P1, [R2+URZ+0x30], R0 ;  /* 0x00003000020075a7 */ /* 0x000e6400080211ff */
[----:B-1----:R-:W-:Y:S05]  /*68d0*/  @!P1 BRA `(.L_x_100) ;  /* 0x0000001c00449947 */ /* 0x002fea0003800000 */
.L_x_99:
[----:B------:R-:W-:Y:S05]  /*68e0*/  BSYNC B0 ;  /* 0x0000000000007941 */ /* 0x000fea0003800000 */
.L_x_98:
[----:B------:R-:W-:Y:S01]  /*68f0*/  ISETP.NE.AND P1, PT, R76, RZ, PT ;  /* 0x000000ff4c00720c */ /* 0x000fe20003f25270 */
[----:B------:R-:W-:Y:S01]  /*6900*/  IMAD.MOV.U32 R38, RZ, RZ, RZ ;  /* 0x000000ffff267224 */ /* 0x000fe200078e00ff */
[----:B------:R-:W-:Y:S02]  /*6910*/  CS2R R36, SRZ ;  /* 0x0000000000247805 */ /* 0x000fe4000001ff00 */
[----:B------:R-:W-:Y:S02]  /*6920*/  CS2R R34, SRZ ;  /* 0x0000000000227805 */ /* 0x000fe4000001ff00 */
[----:B------:R-:W-:Y:S02]  /*6930*/  CS2R R32, SRZ ;  /* 0x0000000000207805 */ /* 0x000fe4000001ff00 */
[----:B------:R-:W-:Y:S02]  /*6940*/  CS2R R42, SRZ ;  /* 0x00000000002a7805 */ /* 0x000fe4000001ff00 */
[----:B------:R-:W-:Y:S02]  /*6950*/  CS2R R40, SRZ ;  /* 0x0000000000287805 */ /* 0x000fe4000001ff00 */
[----:B------:R-:W-:Y:S02]  /*6960*/  CS2R R46, SRZ ;  /* 0x00000000002e7805 */ /* 0x000fe4000001ff00 */
[----:B------:R-:W-:Y:S01]  /*6970*/  CS2R R44, SRZ ;  /* 0x00000000002c7805 */ /* 0x000fe2000001ff00 */
[----:B------:R-:W-:Y:S01]  /*6980*/  @P1 IMAD R5, R5, 0x800, R27 ;  /* 0x0000080005051824 */ /* 0x000fe200078e021b */
[----:B------:R-:W-:Y:S05]  /*6990*/  @P1 WARPSYNC.ALL ;  /* 0x0000000000001948 */ /* 0x000fea0003800000 */
[----:B------:R-:W-:Y:S01]  /*69a0*/  @P1 LEA R5, R5, UR43, 0x2 ;  /* 0x0000002b05051c11 */ /* 0x000fe2000f8e10ff */
[----:B------:R-:W-:Y:S04]  /*69b0*/  UIADD3 UR4, UPT, UPT, UR45, 0x1, URZ ;  /* 0x000000012d047890 */ /* 0x000fe8000fffe0ff */
[----:B------:R3:W4:Y:S01]  /*69c0*/  @P1 LDSM.16.M88.4 R32, [R5+0x400] ;  /* 0x000400000520183b */ /* 0x0007220000000200 */
[----:B------:R-:W-:Y:S01]  /*69d0*/  @P1 VIADD R4, R5, 0x400 ;  /* 0x0000040005041836 */ /* 0x000fe20000000000 */
[----:B------:R-:W-:Y:S01]  /*69e0*/  UISETP.NE.AND UP0, UPT, UR4, 0x3, UPT ;  /* 0x000000030400788c */ /* 0x000fe2000bf05270 */
[C-C-:B-1----:R-:W-:Y:S02]  /*69f0*/  @P1 IMAD R2, R62.reuse, 0x4, R5.reuse ;  /* 0x000000043e021824 */ /* 0x142fe400078e0205 */
[C---:B------:R-:W-:Y:S01]  /*6a00*/  @P1 IMAD R4, R61.reuse, 0x4, R4 ;  /* 0x000000043d041824 */ /* 0x040fe200078e0204 */
[----:B------:R-:W-:Y:S01]  /*6a10*/  USEL UR5, URZ, 0x1, UP0 ;  /* 0x00000001ff057887 */ /* 0x000fe20008000000 */
[----:B------:R-:W-:Y:S01]  /*6a20*/  @P1 IMAD R0, R61, 0x4, R5 ;  /* 0x000000043d001824 */ /* 0x000fe200078e0205 */
[----:B------:R3:W1:Y:S01]  /*6a30*/  @P1 LDSM.16.M88.4 R36, [R2+0x400] ;  /* 0x000400000224183b */ /* 0x0006620000000200 */
[----:B------:R-:W-:Y:S01]  /*6a40*/  @P1 IMAD R4, R62, 0x4, R4 ;  /* 0x000000043e041824 */ /* 0x000fe200078e0204 */
[----:B------:R-:W-:Y:S02]  /*6a50*/  USEL UR4, UR4, URZ, UP0 ;  /* 0x000000ff04047287 */ /* 0x000fe40008000000 */
[----:B------:R3:W1:Y:S01]  /*6a60*/  @P1 LDSM.16.M88.4 R40, [R0+0x400] ;  /* 0x000400000028183b */ /* 0x0006620000000200 */
[----:B------:R-:W-:Y:S03]  /*6a70*/  LOP3.LUT R73, R73, UR5, RZ, 0x3c, !PT ;  /* 0x0000000549497c12 */ /* 0x000fe6000f8e3cff */
[----:B------:R3:W1:Y:S01]  /*6a80*/  @P1 LDSM.16.M88.4 R44, [R4] ;  /* 0x00000000042c183b */ /* 0x0006620000000200 */
[----:B------:R-:W-:Y:S03]  /*6a90*/  IMAD.U32 R74, RZ, RZ, UR4 ;  /* 0x00000004ff4a7e24 */ /* 0x000fe6000f8e00ff */
.L_x_97:
[----:B------:R-:W-:Y:S05]  /*6aa0*/  BSYNC B1 ;  /* 0x0000000000017941 */ /* 0x000fea0003800000 */
.L_x_96:
[----:B---3--:R-:W-:Y:S04]  /*6ab0*/  SHF.R.U32.HI R0, RZ, 0x15, R25 ;  /* 0x00000015ff007819 */ /* 0x008fe80000011619 */
[----:B------:R-:W-:Y:S01]  /*6ac0*/  LOP3.LUT P1, RZ, R0, 0x3, R53, 0x48, !PT ;  /* 0x0000000300ff7812 */ /* 0x000fe20007824835 */
[----:B------:R-:W-:Y:S01]  /*6ad0*/  @!UPT UIADD3 URZ, UPT, UPT, URZ, URZ, URZ ;  /* 0x000000fffffff290 */ /* 0x000fe2000fffe0ff */
[----:B--2---:R-:W-:Y:S11]  /*6ae0*/  @P0 BRA `(.L_x_101) ;  /* 0x0000000000080947 */ /* 0x004ff60003800000 */
[----:B------:R-:W2:Y:S02]  /*6af0*/  SYNCS.PHASECHK.TRANS64.TRYWAIT P0, [R72+URZ+0x90], R3 ;  /* 0x00009003480075a7 */ /* 0x000ea400080011ff */
[----:B--2---:R-:W-:Y:S05]  /*6b00*/  @!P0 BRA `(.L_x_102) ;  /* 0x0000001800cc8947 */ /* 0x004fea0003800000 */
.L_x_101:
[----:B------:R-:W-:Y:S05]  /*6b10*/  @!P1 BRA `(.L_x_103) ;  /* 0x0000000000409947 */ /* 0x000fea0003800000 */
[----:B------:R-:W3:Y:S01]  /*6b20*/  LDCU.64 UR8, c[0x4][0x70] ;  /* 0x01000e00ff0877ac */ /* 0x000ee20008000a00 */
[----:B--2---:R-:W-:Y:S01]  /*6b30*/  MOV R3, 0x0 ;  /* 0x0000000000037802 */ /* 0x004fe20000000f00 */
[----:B------:R-:W-:Y:S02]  /*6b40*/  HFMA2 R12, -RZ, RZ, 0, 5.9604644775390625e-08 ;  /* 0x00000001ff0c7431 */ /* 0x000fe400000001ff */
[----:B------:R-:W-:Y:S02]  /*6b50*/  IMAD.MOV.U32 R8, RZ, RZ, 0x192 ;  /* 0x00000192ff087424 */ /* 0x000fe400078e00ff */
[----:B------:R-:W-:Y:S01]  /*6b60*/  IMAD.MOV.U32 R13, RZ, RZ, RZ ;  /* 0x000000ffff0d7224 */ /* 0x000fe200078e00ff */
[----:B------:R-:W2:Y:S01]  /*6b70*/  LDCU.64 UR6, c[0x4][0x78] ;  /* 0x01000f00ff0677ac */ /* 0x000ea20008000a00 */
[----:B------:R-:W1:Y:S01]  /*6b80*/  LDC.64 R2, c[0x4][R3] ;  /* 0x0100000003027b82 */ /* 0x000e620000000a00 */
[----:B------:R-:W5:Y:S01]  /*6b90*/  LDCU.64 UR4, c[0x4][0x10] ;  /* 0x01000200ff0477ac */ /* 0x000f620008000a00 */
[----:B---3--:R-:W-:Y:S01]  /*6ba0*/  MOV R5, UR9 ;  /* 0x0000000900057c02 */ /* 0x008fe20008000f00 */
[----:B------:R-:W-:Y:S01]  /*6bb0*/  IMAD.U32 R4, RZ, RZ, UR8 ;  /* 0x00000008ff047e24 */ /* 0x000fe2000f8e00ff */
[----:B--2---:R-:W-:Y:S01]  /*6bc0*/  MOV R7, UR7 ;  /* 0x0000000700077c02 */ /* 0x004fe20008000f00 */
[----:B------:R-:W-:Y:S01]  /*6bd0*/  IMAD.U32 R6, RZ, RZ, UR6 ;  /* 0x00000006ff067e24 */ /* 0x000fe2000f8e00ff */
[----:B-----5:R-:W-:Y:S01]  /*6be0*/  MOV R11, UR5 ;  /* 0x00000005000b7c02 */ /* 0x020fe20008000f00 */
[----:B------:R-:W-:Y:S02]  /*6bf0*/  IMAD.U32 R10, RZ, RZ, UR4 ;  /* 0x00000004ff0a7e24 */ /* 0x000fe4000f8e00ff */
[----:B------:R-:W-:Y:S07]  /*6c00*/  LEPC R20, `(.L_x_103) ;  /* 0x000000001014794e */ /* 0x000fee0000000000 */
[----:B-1--4-:R-:W-:Y:S05]  /*6c10*/  CALL.ABS.NOINC R2 ;  /* 0x0000000002007343 */ /* 0x012fea0003c00000 */
.L_x_103:
[----:B------:R-:W-:Y:S05]  /*6c20*/  WARPSYNC.ALL ;  /* 0x0000000000007948 */ /* 0x000fea0003800000 */
[----:B------:R-:W-:Y:S01]  /*6c30*/  R2UR UR4, R25 ;  /* 0x00000000190472ca */ /* 0x000fe200000e0000 */
[----:B------:R-:W-:Y:S01]  /*6c40*/  BSSY.RECONVERGENT B0, `(.L_x_104) ;  /* 0x000003f000007945 */ /* 0x000fe20003800200 */
[----:B------:R-:W-:Y:S02]  /*6c50*/  MOV R20, UR45 ;  /* 0x0000002d00147c02 */ /* 0x000fe40008000f00 */
[----:B------:R-:W-:Y:S02]  /*6c60*/  SHF.L.U32 R70, R62, 0x2, RZ ;  /* 0x000000023e467819 */ /* 0x000fe400000006ff */
[----:B------:R-:W-:Y:S02]  /*6c70*/  LEA R20, R20, R27, 0xb ;  /* 0x0000001b14147211 */ /* 0x000fe400078e58ff */
[----:B------:R-:W-:Y:S02]  /*6c80*/  SHF.L.U32 R71, R61, 0x2, RZ ;  /* 0x000000023d477819 */ /* 0x000fe400000006ff */
[----:B------:R-:W-:Y:S02]  /*6c90*/  LEA R20, R20, UR43, 0x2 ;  /* 0x0000002b14147c11 */ /* 0x000fe4000f8e10ff */
[----:B------:R-:W-:Y:S01]  /*6ca0*/  ISETP.NE.AND P0, PT, R63, RZ, PT ;  /* 0x000000ff3f00720c */ /* 0x000fe20003f05270 */
[----:B------:R-:W3:Y:S02]  /*6cb0*/  LDTM.16dp128bit.x8 R4, tmem[UR4] ;  /* 0x00000004000479ee */ /* 0x000ee40008180000 */
[C---:B---3--:R-:W-:Y:S01]  /*6cc0*/  FMUL R0, R24.reuse, R4 ;  /* 0x0000000418007220 */ /* 0x048fe20000400000 */
[C---:B------:R-:W-:Y:S01]  /*6cd0*/  FMUL R2, R24.reuse, R5 ;  /* 0x0000000518027220 */ /* 0x040fe20000400000 */
[C---:B--2---:R-:W-:Y:S01]  /*6ce0*/  FMUL R3, R24.reuse, R6 ;  /* 0x0000000618037220 */ /* 0x044fe20000400000 */
[----:B------:R-:W-:Y:S01]  /*6cf0*/  FMUL R7, R24, R7 ;  /* 0x0000000718077220 */ /* 0x000fe20000400000 */
[----:B----4-:R-:W-:Y:S01]  /*6d00*/  FFMA R28, R26, R32, R0 ;  /* 0x000000201a1c7223 */ /* 0x010fe20000000000 */
[----:B------:R-:W-:Y:S01]  /*6d10*/  FMUL R4, R24, R8 ;  /* 0x0000000818047220 */ /* 0x000fe20000400000 */
[----:B------:R-:W-:Y:S01]  /*6d20*/  FFMA R29, R26, R33, R2 ;  /* 0x000000211a1d7223 */ /* 0x000fe20000000002 */
[----:B------:R-:W-:Y:S01]  /*6d30*/  FMUL R5, R24, R9 ;  /* 0x0000000918057220 */ /* 0x000fe20000400000 */
[----:B------:R-:W-:Y:S01]  /*6d40*/  FFMA R30, R26, R34, R3 ;  /* 0x000000221a1e7223 */ /* 0x000fe20000000003 */
[----:B------:R-:W-:Y:S01]  /*6d50*/  FMUL R6, R24, R10 ;  /* 0x0000000a18067220 */ /* 0x000fe20000400000 */
[----:B------:R-:W-:Y:S01]  /*6d60*/  FFMA R31, R26, R35, R7 ;  /* 0x000000231a1f7223 */ /* 0x000fe20000000007 */
[----:B------:R-:W-:Y:S01]  /*6d70*/  FMUL R11, R24, R11 ;  /* 0x0000000b180b7220 */ /* 0x000fe20000400000 */
[----:B-1----:R-:W-:Y:S01]  /*6d80*/  FFMA R4, R26, R36, R4 ;  /* 0x000000241a047223 */ /* 0x002fe20000000004 */
[----:B------:R-:W-:Y:S01]  /*6d90*/  FMUL R8, R24, R12 ;  /* 0x0000000c18087220 */ /* 0x000fe20000400000 */
[----:B------:R-:W-:Y:S01]  /*6da0*/  FFMA R5, R26, R37, R5 ;  /* 0x000000251a057223 */ /* 0x000fe20000000005 */
[----:B------:R1:W-:Y:S01]  /*6db0*/  STSM.16.M88.4 [R20+0x400], R28 ;  /* 0x0004001c14007844 */ /* 0x0003e20000000200 */
[----:B------:R-:W-:Y:S01]  /*6dc0*/  FMUL R9, R24, R13 ;  /* 0x0000000d18097220 */ /* 0x000fe20000400000 */
[----:B------:R-:W-:Y:S01]  /*6dd0*/  FFMA R6, R26, R38, R6 ;  /* 0x000000261a067223 */ /* 0x000fe20000000006 */
[C---:B------:R-:W-:Y:S01]  /*6de0*/  FMUL R10, R24.reuse, R14 ;  /* 0x0000000e180a7220 */ /* 0x040fe20000400000 */
[----:B------:R-:W-:Y:S01]  /*6df0*/  FMUL R13, R24, R17 ;  /* 0x00000011180d7220 */ /* 0x000fe20000400000 */
[----:B------:R-:W-:Y:S01]  /*6e00*/  IADD3 R17, PT, PT, R70, 0x400, R20 ;  /* 0x0000040046117810 */ /* 0x000fe20007ffe014 */
[----:B------:R-:W-:Y:S01]  /*6e10*/  FFMA R7, R26, R39, R11 ;  /* 0x000000271a077223 */ /* 0x000fe2000000000b */
[----:B------:R-:W-:Y:S01]  /*6e20*/  FMUL R15, R24, R15 ;  /* 0x0000000f180f7220 */ /* 0x000fe20000400000 */
[----:B------:R-:W-:Y:S01]  /*6e30*/  FFMA R8, R26, R40, R8 ;  /* 0x000000281a087223 */ /* 0x000fe20000000008 */
[----:B------:R-:W-:Y:S01]  /*6e40*/  FMUL R12, R24, R16 ;  /* 0x00000010180c7220 */ /* 0x000fe20000400000 */
[C---:B------:R-:W-:Y:S01]  /*6e50*/  FFMA R9, R26.reuse, R41, R9 ;  /* 0x000000291a097223 */ /* 0x040fe20000000009 */
[----:B------:R1:W-:Y:S01]  /*6e60*/  STSM.16.M88.4 [R17], R4 ;  /* 0x0000000411007844 */ /* 0x0003e20000000200 */
[----:B------:R-:W-:Y:S01]  /*6e70*/  FFMA R10, R26, R42, R10 ;  /* 0x0000002a1a0a7223 */ /* 0x000fe2000000000a */
[----:B------:R-:W-:Y:S01]  /*6e80*/  FMUL R14, R24, R18 ;  /* 0x00000012180e7220 */ /* 0x000fe20000400000 */
[----:B------:R-:W-:Y:S01]  /*6e90*/  IADD3 R16, PT, PT, R71, 0x400, R20 ;  /* 0x0000040047107810 */ /* 0x000fe20007ffe014 */
[----:B------:R-:W-:Y:S01]  /*6ea0*/  FFMA R11, R26, R43, R15 ;  /* 0x0000002b1a0b7223 */ /* 0x000fe2000000000f */
[----:B------:R-:W-:Y:S01]  /*6eb0*/  FMUL R19, R24, R19 ;  /* 0x0000001318137220 */ /* 0x000fe20000400000 */
[C---:B------:R-:W-:Y:S01]  /*6ec0*/  FFMA R12, R26.reuse, R44, R12 ;  /* 0x0000002c1a0c7223 */ /* 0x040fe2000000000c */
[C---:B------:R-:W-:Y:S01]  /*6ed0*/  FFMA R13, R26.reuse, R45, R13 ;  /* 0x0000002d1a0d7223 */ /* 0x040fe2000000000d */
[----:B------:R-:W-:Y:S01]  /*6ee0*/  FFMA R14, R26, R46, R14 ;  /* 0x0000002e1a0e7223 */ /* 0x000fe2000000000e */
[----:B------:R1:W-:Y:S01]  /*6ef0*/  STSM.16.M88.4 [R16], R8 ;  /* 0x0000000810007844 */ /* 0x0003e20000000200 */
[----:B------:R-:W-:Y:S01]  /*6f00*/  IADD3 R0, PT, PT, R70, R16, RZ ;  /* 0x0000001046007210 */ /* 0x000fe20007ffe0ff */
[----:B------:R-:W-:Y:S05]  /*6f10*/  FFMA R15, R26, R47, R19 ;  /* 0x0000002f1a0f7223 */ /* 0x000fea0000000013 */
[----:B------:R1:W-:Y:S01]  /*6f20*/  STSM.16.M88.4 [R0], R12 ;  /* 0x0000000c00007844 */ /* 0x0003e20000000200 */
[----:B------:R-:W-:Y:S01]  /*6f30*/  @!PT LDS RZ, [RZ] ;  /* 0x00000000fffff984 */ /* 0x000fe20000000800 */
[----:B------:R-:W-:Y:S01]  /*6f40*/  @!PT LDS RZ, [RZ] ;  /* 0x00000000fffff984 */ /* 0x000fe20000000800 */
[----:B------:R-:W-:Y:S01]  /*6f50*/  @!PT LDS RZ, [RZ] ;  /* 0x00000000fffff984 */ /* 0x000fe20000000800 */
[----:B------:R-:W-:Y:S01]  /*6f60*/  @!PT LDS RZ, [RZ] ;  /* 0x00000000fffff984 */ /* 0x000fe20000000800 */
[----:B------:R2:W-:Y:S06]  /*6f70*/  MEMBAR.ALL.CTA ;  /* 0x0000000000007992 */ /* 0x0005ec0000008000 */
[----:B--2---:R-:W2:Y:S02]  /*6f80*/  FENCE.VIEW.ASYNC.S ;  /* 0x00000000000073c6 */ /* 0x004ea40000000000 */
[----:B--2---:R-:W-:Y:S06]  /*6f90*/  BAR.SYNC.DEFER_BLOCKING 0x1, 0x80 ;  /* 0x0042000000007b1d */ /* 0x004fec0000010000 */
[----:B------:R-:W-:Y:S05]  /*6fa0*/  @P0 BRA `(.L_x_105) ;  /* 0x0000000000200947 */ /* 0x000fea0003800000 */
[----:B------:R-:W2:Y:S01]  /*6fb0*/  LDCU.64 UR6, c[0x0][0x348] ;  /* 0x00006900ff0677ac */ /* 0x000ea20008000a00 */
[----:B------:R-:W-:Y:S01]  /*6fc0*/  ULEA UR5, UR45, UR43, 0xd ;  /* 0x0000002b2d057291 */ /* 0x000fe2000f8e68ff */
[----:B------:R-:W-:Y:S03]  /*6fd0*/  UMOV UR51, UR60 ;  /* 0x0000003c00337c82 */ /* 0x000fe60008000000 */
[----:B------:R-:W-:Y:S02]  /*6fe0*/  UIADD3 UR48, UPT, UPT, UR5, 0x400, URZ ;  /* 0x0000040005307890 */ /* 0x000fe4000fffe0ff */
[----:B--2---:R-:W-:Y:S04]  /*6ff0*/  UIADD3 UR4, UP0, UPT, UR6, 0x680, URZ ;  /* 0x0000068006047890 */ /* 0x004fe8000ff1e0ff */
[----:B------:R-:W-:Y:S09]  /*7000*/  UIADD3.X UR5, UPT, UPT, URZ, UR7, URZ, UP0, !UPT ;  /* 0x00000007ff057290 */ /* 0x000ff200087fe4ff */
[----:B------:R2:W-:Y:S02]  /*7010*/  UTMASTG.3D [UR48], [UR4] ;  /* 0x00000030040073b5 */ /* 0x0005e40008010000 */
[----:B--2---:R0:W-:Y:S02]  /*7020*/  UTMACMDFLUSH ;  /* 0x00000000000079b7 */ /* 0x0041e40000000000 */
.L_x_105:
[----:B------:R-:W-:Y:S05]  /*7030*/  BSYNC.RECONVERGENT B0 ;  /* 0x0000000000007941 */ /* 0x000fea0003800200 */
.L_x_104:
[----:B------:R-:W-:Y:S01]  /*7040*/  UIADD3 UR46, UPT, UPT, UR45, 0x1, URZ ;  /* 0x000000012d2e7890 */ /* 0x000fe2000fffe0ff */
[----:B------:R-:W-:Y:S03]  /*7050*/  BSSY.RECONVERGENT B0, `(.L_x_106) ;  /* 0x0000005000007945 */ /* 0x000fe60003800200 */
[----:B------:R-:W-:Y:S04]  /*7060*/  UISETP.NE.AND UP0, UPT, UR46, 0x3, UPT ;  /* 0x000000032e00788c */ /* 0x000fe8000bf05270 */
[----:B------:R-:W-:Y:S01]  /*7070*/  USEL UR44, UR46, URZ, UP0 ;  /* 0x000000ff2e2c7287 */ /* 0x000fe20008000000 */
[----:B------:R-:W-:Y:S11]  /*7080*/  @P0 BRA `(.L_x_107) ;  /* 0x0000000000040947 */ /* 0x000ff60003800000 */
[----:B------:R-:W-:Y:S04]  /*7090*/  DEPBAR.LE SB0, 0x1 ;  /* 0x000080400000791a */ /* 0x000fe80000000000 */
.L_x_107:
[----:B------:R-:W-:Y:S05]  /*70a0*/  BSYNC.RECONVERGENT B0 ;  /* 0x0000000000007941 */ /* 0x000fea0003800200 */
.L_x_106:
[----:B------:R-:W-:Y:S01]  /*70b0*/  BAR.SYNC.DEFER_BLOCKING 0x1, 0x80 ;  /* 0x0042000000007b1d */ /* 0x000fe20000010000 */
[----:B------:R-:W-:Y:S01]  /*70c0*/  ISETP.NE.AND P1, PT, R69, RZ, PT ;  /* 0x000000ff4500720c */ /* 0x000fe20003f25270 */
[----:B------:R-:W-:Y:S01]  /*70d0*/  UISETP.NE.AND UP0, UPT, UR52, URZ, UPT ;  /* 0x000000ff3400728c */ /* 0x000fe2000bf05270 */
[----:B------:R-:W-:Y:S11]  /*70e0*/  LEA R2, R74, UR43, 0x3 ;  /* 0x0000002b4a027c11 */ /* 0x000ff6000f8e18ff */
[----:B------:R-:W-:Y:S01]  /*70f0*/  @P1 SHF.L.U32 R3, R73, 0x1f, RZ ;  /* 0x0000001f49031819 */ /* 0x000fe200000006ff */
[----:B------:R-:W-:Y:S06]  /*7100*/  BRA.U !UP0, `(.L_x_108) ;  /* 0x0000000108247547 */ /* 0x000fec000b800000 */
[----:B-1----:R-:W-:Y:S01]  /*7110*/  IMAD.U32 R4, RZ, RZ, UR47 ;  /* 0x0000002fff047e24 */ /* 0x002fe2000f8e00ff */
[----:B------:R-:W-:Y:S01]  /*7120*/  MOV R0, UR54 ;  /* 0x0000003600007c02 */ /* 0x000fe20008000f00 */
[----:B------:R-:W-:Y:S03]  /*7130*/  UIADD3 UR4, UPT, UPT, UR47, 0x1, URZ ;  /* 0x000000012f047890 */ /* 0x000fe6000fffe0ff */
[----:B------:R-:W-:Y:S01]  /*7140*/  @P1 LEA R4, R4, UR43, 0x3 ;  /* 0x0000002b04041c11 */ /* 0x000fe2000f8e18ff */
[----:B------:R-:W-:Y:S04]  /*7150*/  UISETP.NE.AND UP0, UPT, UR4, 0x3, UPT ;  /* 0x000000030400788c */ /* 0x000fe8000bf05270 */
[----:B------:R-:W-:Y:S01]  /*7160*/  @P1 VIADD R4, R4, 0x48 ;  /* 0x0000004804041836 */ /* 0x000fe20000000000 */
[----:B------:R-:W-:Y:S04]  /*7170*/  USEL UR47, UR4, URZ, UP0 ;  /* 0x000000ff042f7287 */ /* 0x000fe80008000000 */
[----:B------:R-:W-:Y:S04]  /*7180*/  @P1 PRMT R0, R0, 0x654, R4 ;  /* 0x0000065400001816 */ /* 0x000fe80000000004 */
[----:B------:R2:W-:Y:S04]  /*7190*/  @P1 SYNCS.ARRIVE.TRANS64.RED.A1T0 RZ, [R0+URZ], RZ ;  /* 0x000000ff00ff19a7 */ /* 0x0005e800081004ff */
.L_x_108:
[----:B------:R-:W3:Y:S01]  /*71a0*/  @P1 SYNCS.PHASECHK.TRANS64.TRYWAIT P0, [R2+URZ+0x30], R3 ;  /* 0x00003003020015a7 */ /* 0x000ee200080011ff */
[----:B------:R-:W-:Y:S01]  /*71b0*/  BSSY B1, `(.L_x_109) ;  /* 0x0000017000017945 */ /* 0x000fe20003800000 */
[----:B---3--:R-:W-:Y:S03]  /*71c0*/  @P1 SEL R75, RZ, 0x1, !P0 ;  /* 0x00000001ff4b1807 */ /* 0x008fe60004000000 */
[----:B------:R-:W-:Y:S05]  /*71d0*/  @!P1 BRA `(.L_x_110) ;  /* 0x0000000000509947 */ /* 0x000fea0003800000 */
[----:B------:R-:W-:Y:S01]  /*71e0*/  ISETP.NE.AND P1, PT, R76, RZ, PT ;  /* 0x000000ff4c00720c */ /* 0x000fe20003f25270 */
[----:B------:R-:W-:Y:S01]  /*71f0*/  BSSY B0, `(.L_x_111) ;  /* 0x000000a000007945 */ /* 0x000fe20003800000 */
[----:B------:R-:W-:Y:S11]  /*7200*/  ISETP.NE.AND P0, PT, R75, RZ, PT ;  /* 0x000000ff4b00720c */ /* 0x000ff60003f05270 */
[----:B-1----:R-:W-:Y:S05]  /*7210*/  @P1 IMAD R4, R74, 0x800, R27 ;  /* 0x000008004a041824 */ /* 0x002fea00078e021b */
[----:B------:R-:W-:Y:S05]  /*7220*/  @P1 LEA R4, R4, UR43, 0x2 ;  /* 0x0000002b04041c11 */ /* 0x000fea000f8e10ff */
[--C-:B--2---:R-:W-:Y:S02]  /*7230*/  @P1 IMAD.IADD R0, R71, 0x1, R4.reuse ;  /* 0x0000000147001824 */ /* 0x104fe400078e0204 */
[----:B------:R-:W-:Y:S01]  /*7240*/  @P1 IMAD.IADD R3, R70, 0x1, R4 ;  /* 0x0000000146031824 */ /* 0x000fe200078e0204 */
[----:B------:R-:W-:Y:S06]  /*7250*/  @P0 BRA `(.L_x_112) ;  /* 0x00000000000c0947 */ /* 0x000fec0003800000 */
[----:B------:R-:W-:Y:S04]  /*7260*/  SHF.L.U32 R73, R73, 0x1f, RZ ;  /* 0x0000001f49497819 */ /* 0x000fe800000006ff */
[----:B------:R-:W1:Y:S02]  /*7270*/  SYNCS.PHASECHK.TRANS64.TRYWAIT P0, [R2+URZ+0x30], R73 ;  /* 0x00003049020075a7 */ /* 0x000e6400080011ff */
[----:B-1----:R-:W-:Y:S05]  /*7280*/  @!P0 BRA `(.L_x_113) ;  /* 0x0000001400008947 */ /* 0x002fea0003800000 */
.L_x_112:
[----:B------:R-:W-:Y:S05]  /*7290*/  BSYNC B0 ;  /* 0x0000000000007941 */ /* 0x000fea0003800000 */
.L_x_111:
[----:B------:R-:W-:Y:S11]  /*72a0*/  ISETP.NE.AND P0, PT, R76, RZ, PT ;  /* 0x000000ff4c00720c */ /* 0x000ff60003f05270 */
[----:B------:R-:W-:Y:S02]  /*72b0*/  @!UPT UIADD3 URZ, UPT, UPT, URZ, URZ, URZ ;  /* 0x000000fffffff290 */ /* 0x000fe4000fffe0ff */
[----:B-1----:R-:W-:Y:S01]  /*72c0*/  @P0 IADD3 R2, PT, PT, R70, R0, RZ ;  /* 0x0000000046020210 */ /* 0x002fe20007ffe0ff */
[----:B------:R-:W-:Y:S05]  /*72d0*/  @P0 WARPSYNC.ALL ;  /* 0x0000000000000948 */ /* 0x000fea0003800000 */
[----:B------:R3:W4:Y:S04]  /*72e0*/  @P0 LDSM.16.M88.4 R32, [R4+0x400] ;  /* 0x000400000420083b */ /* 0x0007280000000200 */
[----:B------:R3:W1:Y:S04]  /*72f0*/  @P0 LDSM.16.M88.4 R36, [R3+0x400] ;  /* 0x000400000324083b */ /* 0x0006680000000200 */
[----:B------:R3:W2:Y:S04]  /*7300*/  @P0 LDSM.16.M88.4 R40, [R0+0x400] ;  /* 0x000400000028083b */ /* 0x0006a80000000200 */
[----:B------:R3:W1:Y:S02]  /*7310*/  @P0 LDSM.16.M88.4 R44, [R2+0x400] ;  /* 0x00040000022c083b */ /* 0x0006640000000200 */
.L_x_110:
[----:B------:R-:W-:Y:S05]  /*7320*/  BSYNC B1 ;  /* 0x0000000000017941 */ /* 0x000fea0003800000 */
.L_x_109:
[----:B-123--:R-:W-:Y:S05]  /*7330*/  VIADD R0, R25, 0x20 ;  /* 0x0000002019007836 */ /* 0x00efea0000000000 */
[----:B------:R-:W-:Y:S04]  /*7340*/  SHF.R.U32.HI R0, RZ, 0x15, R0 ;  /* 0x00000015ff007819 */ /* 0x000fe80000011600 */
[----:B------:R-:W-:Y:S11]  /*7350*/  LOP3.LUT P0, RZ, R0, 0x3, R53, 0x48, !PT ;  /* 0x0000000300ff7812 */ /* 0x000ff60007804835 */
[----:B------:R-:W-:Y:S02]  /*7360*/  @!UPT UIADD3 URZ, UPT, UPT, URZ, URZ, URZ ;  /* 0x000000fffffff290 */ /* 0x000fe4000fffe0ff */
[----:B------:R-:W-:Y:S05]  /*7370*/  @!P0 BRA `(.L_x_114) ;  /* 0x0000000000408947 */ /* 0x000fea0003800000 */
[----:B------:R-:W1:Y:S01]  /*7380*/  LDCU.64 UR8, c[0x4][0x70] ;  /* 0x01000e00ff0877ac */ /* 0x000e620008000a00 */
[----:B------:R-:W-:Y:S01]  /*7390*/  MOV R3, 0x0 ;  /* 0x0000000000037802 */ /* 0x000fe20000000f00 */
[----:B------:R-:W-:Y:S02]  /*73a0*/  HFMA2 R12, -RZ, RZ, 0, 5.9604644775390625e-08 ;  /* 0x00000001ff0c7431 */ /* 0x000fe400000001ff */
[----:B------:R-:W-:Y:S02]  /*73b0*/  IMAD.MOV.U32 R8, RZ, RZ, 0x192 ;  /* 0x00000192ff087424 */ /* 0x000fe400078e00ff */
[----:B------:R-:W-:Y:S01]  /*73c0*/  IMAD.MOV.U32 R13, RZ, RZ, RZ ;  /* 0x000000ffff0d7224 */ /* 0x000fe200078e00ff */
[----:B------:R-:W2:Y:S01]  /*73d0*/  LDCU.64 UR6, c[0x4][0x78] ;  /* 0x01000f00ff0677ac */ /* 0x000ea20008000a00 */
[----:B------:R-:W3:Y:S01]  /*73e0*/  LDC.64 R2, c[0x4][R3] ;  /* 0x0100000003027b82 */ /* 0x000ee20000000a00 */
[----:B------:R-:W5:Y:S01]  /*73f0*/  LDCU.64 UR4, c[0x4][0x10] ;  /* 0x01000200ff0477ac */ /* 0x000f620008000a00 */
[----:B-1----:R-:W-:Y:S01]  /*7400*/  MOV R5, UR9 ;  /* 0x0000000900057c02 */ /* 0x002fe20008000f00 */
[----:B------:R-:W-:Y:S01]  /*7410*/  IMAD.U32 R4, RZ, RZ, UR8 ;  /* 0x00000008ff047e24 */ /* 0x000fe2000f8e00ff */
[----:B--2---:R-:W-:Y:S01]  /*7420*/  MOV R7, UR7 ;  /* 0x0000000700077c02 */ /* 0x004fe20008000f00 */
[----:B------:R-:W-:Y:S01]  /*7430*/  IMAD.U32 R6, RZ, RZ, UR6 ;  /* 0x00000006ff067e24 */ /* 0x000fe2000f8e00ff */
[----:B-----5:R-:W-:Y:S01]  /*7440*/  MOV R11, UR5 ;  /* 0x00000005000b7c02 */ /* 0x020fe20008000f00 */
[----:B------:R-:W-:Y:S02]  /*7450*/  IMAD.U32 R10, RZ, RZ, UR4 ;  /* 0x00000004ff0a7e24 */ /* 0x000fe4000f8e00ff */
[----:B------:R-:W-:Y:S07]  /*7460*/  LEPC R20, `(.L_x_114) ;  /* 0x000000001014794e */ /* 0x000fee0000000000 */
[----:B---34-:R-:W-:Y:S05]  /*7470*/  CALL.ABS.NOINC R2 ;  /* 0x0000000002007343 */ /* 0x018fea0003c00000 */
.L_x_114:
[----:B------:R-:W-:Y:S01]  /*7480*/  ISETP.NE.AND P0, PT, R63, RZ, PT ;  /* 0x000000ff3f00720c */ /* 0x000fe20003f05270 */
[----:B------:R-:W-:Y:S05]  /*7490*/  WARPSYNC.ALL ;  /* 0x0000000000007948 */ /* 0x000fea0003800000 */
[----:B------:R-:W-:Y:S01]  /*74a0*/  R2UR UR4, R25 ;  /* 0x00000000190472ca */ /* 0x000fe200000e0000 */
[----:B------:R-:W-:Y:S11]  /*74b0*/  BSSY.RECONVERGENT B0, `(.L_x_115) ;  /* 0x0000045000007945 */ /* 0x000ff60003800200 */
[----:B------:R-:W-:Y:S01]  /*74c0*/  @!UPT UIADD3 URZ, UPT, UPT, URZ, URZ, URZ ;  /* 0x000000fffffff290 */ /* 0x000fe2000fffe0ff */
[----:B------:R-:W1:Y:S01]  /*74d0*/  LDTM.16dp128bit.x8 R4, tmem[UR4+0x20] ;  /* 0x00002004000479ee */ /* 0x000e620008180000 */
[----:B------:R-:W-:Y:S01]  /*74e0*/  R2UR UR4, R72 ;  /* 0x00000000480472ca */ /* 0x000fe200000e0000 */
[----:B------:R-:W-:Y:S11]  /*74f0*/  NOP ;  /* 0x0000000000007918 */ /* 0x000ff60000000000 */
[----:B------:R-:W-:Y:S01]  /*7500*/  @!UPT UIADD3 URZ, UPT, UPT, URZ, URZ, URZ ;  /* 0x000000fffffff290 */ /* 0x000fe2000fffe0ff */
[----:B------:R-:W-:Y:S04]  /*7510*/  UIADD3 UR4, UPT, UPT, UR4, 0xb0, URZ ;  /* 0x000000b004047890 */ /* 0x000fe8000fffe0ff */
[----:B------:R-:W-:Y:S01]  /*7520*/  UPRMT UR4, UR54, 0x654, UR4 ;  /* 0x0000065436047896 */ /* 0x000fe20008000004 */
[C---:B-1----:R-:W-:Y:S01]  /*7530*/  FMUL R0, R24.reuse, R4 ;  /* 0x0000000418007220 */ /* 0x042fe20000400000 */
[C---:B------:R-:W-:Y:S01]  /*7540*/  FMUL R2, R24.reuse, R5 ;  /* 0x0000000518027220 */ /* 0x040fe20000400000 */
[----:B------:R-:W-:Y:S06]  /*7550*/  FMUL R3, R24, R6 ;  /* 0x0000000618037220 */ /* 0x000fec0000400000 */
[----:B------:R-:W-:Y:S01]  /*7560*/  SYNCS.ARRIVE.TRANS64.RED.A1T0 RZ, [UR4], RZ ;  /* 0x000000ffffff79a7 */ /* 0x000fe20008100404 */
[C---:B----4-:R-:W-:Y:S01]  /*7570*/  FFMA R28, R26.reuse, R32, R0 ;  /* 0x000000201a1c7223 */ /* 0x050fe20000000000 */
[----:B------:R-:W-:Y:S01]  /*7580*/  MOV R0, UR44 ;  /* 0x0000002c00007c02 */ /* 0x000fe20008000f00 */
[----:B------:R-:W-:Y:S01]  /*7590*/  FFMA R29, R26, R33, R2 ;  /* 0x000000211a1d7223 */ /* 0x000fe20000000002 */
[C---:B------:R-:W-:Y:S01]  /*75a0*/  FMUL R7, R24.reuse, R7 ;  /* 0x0000000718077220 */ /* 0x040fe20000400000 */
[----:B------:R-:W-:Y:S01]  /*75b0*/  FMUL R4, R24, R8 ;  /* 0x0000000818047220 */ /* 0x000fe20000400000 */
[----:B------:R-:W-:Y:S01]  /*75c0*/  LEA R0, R0, R27, 0xb ;  /* 0x0000001b00007211 */ /* 0x000fe200078e58ff */
[----:B------:R-:W-:Y:S01]  /*75d0*/  FMUL R5, R24, R9 ;  /* 0x0000000918057220 */ /* 0x000fe20000400000 */
[----:B------:R-:W-:Y:S01]  /*75e0*/  FFMA R30, R26, R34, R3 ;  /* 0x000000221a1e7223 */ /* 0x000fe20000000003 */
[----:B------:R-:W-:Y:S01]  /*75f0*/  FMUL R6, R24, R10 ;  /* 0x0000000a18067220 */ /* 0x000fe20000400000 */
[----:B------:R-:W-:Y:S01]  /*7600*/  FFMA R31, R26, R35, R7 ;  /* 0x000000231a1f7223 */ /* 0x000fe20000000007 */
[----:B------:R-:W-:Y:S01]  /*7610*/  LEA R0, R0, UR43, 0x2 ;  /* 0x0000002b00007c11 */ /* 0x000fe2000f8e10ff */
[----:B------:R-:W-:Y:S01]  /*7620*/  FMUL R11, R24, R11 ;  /* 0x0000000b180b7220 */ /* 0x000fe20000400000 */
[----:B------:R-:W-:Y:S01]  /*7630*/  FFMA R4, R26, R36, R4 ;  /* 0x000000241a047223 */ /* 0x000fe20000000004 */
[----:B------:R-:W-:Y:S01]  /*7640*/  FMUL R8, R24, R12 ;  /* 0x0000000c18087220 */ /* 0x000fe20000400000 */
[----:B------:R-:W-:Y:S01]  /*7650*/  FFMA R5, R26, R37, R5 ;  /* 0x000000251a057223 */ /* 0x000fe20000000005 */
[----:B------:R1:W-:Y:S01]  /*7660*/  STSM.16.M88.4 [R0+0x400], R28 ;  /* 0x0004001c00007844 */ /* 0x0003e20000000200 */
[----:B------:R-:W-:Y:S01]  /*7670*/  FMUL R9, R24, R13 ;  /* 0x0000000d18097220 */ /* 0x000fe20000400000 */
[----:B------:R-:W-:Y:S01]  /*7680*/  FFMA R6, R26, R38, R6 ;  /* 0x000000261a067223 */ /* 0x000fe20000000006 */
[----:B------:R-:W-:Y:S01]  /*7690*/  FMUL R10, R24, R14 ;  /* 0x0000000e180a7220 */ /* 0x000fe20000400000 */
[----:B------:R-:W-:Y:S01]  /*76a0*/  FFMA R7, R26, R39, R11 ;  /* 0x000000271a077223 */ /* 0x000fe2000000000b */
[----:B------:R-:W-:Y:S01]  /*76b0*/  IADD3 R2, PT, PT, R70, 0x400, R0 ;  /* 0x0000040046027810 */ /* 0x000fe20007ffe000 */
[----:B------:R-:W-:Y:S01]  /*76c0*/  FMUL R15, R24, R15 ;  /* 0x0000000f180f7220 */ /* 0x000fe20000400000 */
[----:B------:R-:W-:Y:S01]  /*76d0*/  FFMA R8, R26, R40, R8 ;  /* 0x000000281a087223 */ /* 0x000fe20000000008 */
[----:B------:R-:W-:Y:S01]  /*76e0*/  FMUL R12, R24, R16 ;  /* 0x00000010180c7220 */ /* 0x000fe20000400000 */
[----:B------:R-:W-:Y:S01]  /*76f0*/  FFMA R9, R26, R41, R9 ;  /* 0x000000291a097223 */ /* 0x000fe20000000009 */
[----:B------:R1:W-:Y:S01]  /*7700*/  STSM.16.M88.4 [R2], R4 ;  /* 0x0000000402007844 */ /* 0x0003e20000000200 */
[----:B------:R-:W-:Y:S01]  /*7710*/  FMUL R13, R24, R17 ;  /* 0x00000011180d7220 */ /* 0x000fe20000400000 */
[----:B------:R-:W-:Y:S01]  /*7720*/  FFMA R10, R26, R42, R10 ;  /* 0x0000002a1a0a7223 */ /* 0x000fe2000000000a */
[----:B------:R-:W-:Y:S01]  /*7730*/  FMUL R14, R24, R18 ;  /* 0x00000012180e7220 */ /* 0x000fe20000400000 */
[----:B------:R-:W-:Y:S01]  /*7740*/  FFMA R11, R26, R43, R15 ;  /* 0x0000002b1a0b7223 */ /* 0x000fe2000000000f */
[----:B------:R-:W-:Y:S01]  /*7750*/  IADD3 R71, PT, PT, R71, 0x400, R0 ;  /* 0x0000040047477810 */ /* 0x000fe20007ffe000 */
[----:B------:R-:W-:Y:S01]  /*7760*/  FMUL R19, R24, R19 ;  /* 0x0000001318137220 */ /* 0x000fe20000400000 */
[C---:B------:R-:W-:Y:S01]  /*7770*/  FFMA R12, R26.reuse, R44, R12 ;  /* 0x0000002c1a0c7223 */ /* 0x040fe2000000000c */
[C---:B------:R-:W-:Y:S01]  /*7780*/  FFMA R13, R26.reuse, R45, R13 ;  /* 0x0000002d1a0d7223 */ /* 0x040fe2000000000d */
[C---:B------:R-:W-:Y:S01]  /*7790*/  FFMA R14, R26.reuse, R46, R14 ;  /* 0x0000002e1a0e7223 */ /* 0x040fe2000000000e */
[----:B------:R1:W-:Y:S01]  /*77a0*/  STSM.16.M88.4 [R71], R8 ;  /* 0x0000000847007844 */ /* 0x0003e20000000200 */
[----:B------:R-:W-:Y:S01]  /*77b0*/  FFMA R15, R26, R47, R19 ;  /* 0x0000002f1a0f7223 */ /* 0x000fe20000000013 */
[----:B------:R-:W-:Y:S05]  /*77c0*/  IADD3 R70, PT, PT, R70, R71, RZ ;  /* 0x0000004746467210 */ /* 0x000fea0007ffe0ff */
        /* <DEDUP_REMOVED lines=10> */
[----:B------:R-:W-:Y:S02]  /*7870*/  ULEA UR5, UR44, UR43, 0xd ;  /* 0x0000002b2c057291 */ /* 0x000fe4000f8e68ff */
[----:B------:R-:W-:Y:S02]  /*7880*/  UIADD3 UR9, UPT, UPT, UR49, 0x20, URZ ;  /* 0x0000002031097890 */ /* 0x000fe4000fffe0ff */
[----:B------:R-:W-:Y:S01]  /*7890*/  UIADD3 UR8, UPT, UPT, UR5, 0x400, URZ ;  /* 0x0000040005087890 */ /* 0x000fe2000fffe0ff */
[----:B------:R-:W-:Y:S01]  /*78a0*/  UMOV UR10, UR50 ;  /* 0x00000032000a7c82 */ /* 0x000fe20008000000 */
[----:B------:R-:W-:Y:S01]  /*78b0*/  UMOV UR11, UR60 ;  /* 0x0000003c000b7c82 */ /* 0x000fe20008000000 */
[----:B--2---:R-:W-:Y:S04]  /*78c0*/  UIADD3 UR4, UP0, UPT, UR6, 0x680, URZ ;  /* 0x0000068006047890 */ /* 0x004fe8000ff1e0ff */
[----:B------:R-:W-:Y:S09]  /*78d0*/  UIADD3.X UR5, UPT, UPT, URZ, UR7, URZ, UP0, !UPT ;  /* 0x00000007ff057290 */ /* 0x000ff200087fe4ff */
[----:B------:R2:W-:Y:S02]  /*78e0*/  UTMASTG.3D [UR8], [UR4] ;  /* 0x00000008040073b5 */ /* 0x0005e40008010000 */
[----:B--2---:R0:W-:Y:S02]  /*78f0*/  UTMACMDFLUSH ;  /* 0x00000000000079b7 */ /* 0x0041e40000000000 */
.L_x_116:
[----:B------:R-:W-:Y:S05]  /*7900*/  BSYNC.RECONVERGENT B0 ;  /* 0x0000000000007941 */ /* 0x000fea0003800200 */
.L_x_115:
[----:B------:R-:W-:Y:S01]  /*7910*/  UIADD3 UR4, UPT, UPT, UR44, 0x1, URZ ;  /* 0x000000012c047890 */ /* 0x000fe2000fffe0ff */
[----:B------:R-:W-:Y:S03]  /*7920*/  BSSY.RECONVERGENT B0, `(.L_x_117) ;  /* 0x0000008000007945 */ /* 0x000fe60003800200 */
[----:B------:R-:W-:Y:S04]  /*7930*/  UISETP.NE.AND UP0, UPT, UR4, 0x3, UPT ;  /* 0x000000030400788c */ /* 0x000fe8000bf05270 */
[----:B------:R-:W-:Y:S02]  /*7940*/  UISETP.EQ.XOR UP1, UPT, UR46, 0x3, !UP0 ;  /* 0x000000032e00788c */ /* 0x000fe4000c722a70 */
[----:B------:R-:W-:Y:S02]  /*7950*/  USEL UR45, UR4, URZ, UP0 ;  /* 0x000000ff042d7287 */ /* 0x000fe40008000000 */
[----:B------:R-:W-:Y:S04]  /*7960*/  USEL UR5, URZ, 0x1, !UP1 ;  /* 0x00000001ff057887 */ /* 0x000fe8000c800000 */
[----:B------:R-:W-:Y:S01]  /*7970*/  ULOP3.LUT UR53, UR53, UR5, URZ, 0x3c, !UPT ;  /* 0x0000000535357292 */ /* 0x000fe2000f8e3cff */
[----:B------:R-:W-:Y:S11]  /*7980*/  @P0 BRA `(.L_x_118) ;  /* 0x0000000000040947 */ /* 0x000ff60003800000 */
[----:B------:R-:W-:Y:S04]  /*7990*/  DEPBAR.LE SB0, 0x1 ;  /* 0x000080400000791a */ /* 0x000fe80000000000 */
.L_x_118:
[----:B------:R-:W-:Y:S05]  /*79a0*/  BSYNC.RECONVERGENT B0 ;  /* 0x0000000000007941 */ /* 0x000fea0003800200 */
.L_x_117:
[----:B------:R-:W-:Y:S01]  /*79b0*/  BAR.SYNC.DEFER_BLOCKING 0x1, 0x80 ;  /* 0x0042000000007b1d */ /* 0x000fe20000010000 */
[----:B------:R-:W-:Y:S01]  /*79c0*/  UISETP.NE.AND UP0, UPT, UR52, -0x2, UPT ;  /* 0xfffffffe3400788c */ /* 0x000fe2000bf05270 */
[----:B------:R-:W-:Y:S08]  /*79d0*/  IADD3 R22, PT, PT, R22, 0x1, RZ ;  /* 0x0000000116167810 */ /* 0x000ff00007ffe0ff */
[----:B------:R-:W-:Y:S05]  /*79e0*/  BRA.U !UP0, `(.L_x_119) ;  /* 0x0000000108287547 */ /* 0x000fea000b800000 */
[----:B------:R-:W-:Y:S01]  /*79f0*/  ISETP.NE.AND P0, PT, R69, RZ, PT ;  /* 0x000000ff4500720c */ /* 0x000fe20003f05270 */
[----:B-1----:R-:W-:Y:S01]  /*7a00*/  IMAD.U32 R2, RZ, RZ, UR47 ;  /* 0x0000002fff027e24 */ /* 0x002fe2000f8e00ff */
[----:B------:R-:W-:Y:S01]  /*7a10*/  UIADD3 UR4, UPT, UPT, UR47, 0x1, URZ ;  /* 0x000000012f047890 */ /* 0x000fe2000fffe0ff */
[----:B------:R-:W-:Y:S03]  /*7a20*/  IMAD.U32 R0, RZ, RZ, UR54 ;  /* 0x00000036ff007e24 */ /* 0x000fe6000f8e00ff */
[----:B------:R-:W-:Y:S04]  /*7a30*/  UISETP.NE.AND UP0, UPT, UR4, 0x3, UPT ;  /* 0x000000030400788c */ /* 0x000fe8000bf05270 */
[----:B------:R-:W-:Y:S03]  /*7a40*/  USEL UR47, UR4, URZ, UP0 ;  /* 0x000000ff042f7287 */ /* 0x000fe60008000000 */
[----:B------:R-:W-:Y:S05]  /*7a50*/  @P0 LEA R2, R2, UR43, 0x3 ;  /* 0x0000002b02020c11 */ /* 0x000fea000f8e18ff */
[----:B------:R-:W-:Y:S05]  /*7a60*/  @P0 VIADD R2, R2, 0x48 ;  /* 0x0000004802020836 */ /* 0x000fea0000000000 */
[----:B------:R-:W-:Y:S04]  /*7a70*/  @P0 PRMT R0, R0, 0x654, R2 ;  /* 0x0000065400000816 */ /* 0x000fe80000000002 */
[----:B------:R2:W-:Y:S03]  /*7a80*/  @P0 SYNCS.ARRIVE.TRANS64.RED.A1T0 RZ, [R0+URZ], RZ ;  /* 0x000000ff00ff09a7 */ /* 0x0005e600081004ff */
.L_x_119:
[----:B------:R-:W-:Y:S01]  /*7a90*/  R2UR UR6, R68 ;  /* 0x00000000440672ca */ /* 0x000fe200000e0000 */
[----:B------:R-:W-:Y:S01]  /*7aa0*/  UIADD3 UR52, UPT, UPT, UR52, 0x2, URZ ;  /* 0x0000000234347890 */ /* 0x000fe2000fffe0ff */
[----:B------:R-:W-:Y:S02]  /*7ab0*/  R2UR UR5, R54 ;  /* 0x00000000360572ca */ /* 0x000fe400000e0000 */
[----:B------:R-:W-:Y:S02]  /*7ac0*/  R2UR UR4, R55 ;  /* 0x00000000370472ca */ /* 0x000fe400000e0000 */
[----:B------:R-:W-:Y:S02]  /*7ad0*/  R2UR UR60, R66 ;  /* 0x00000000423c72ca */ /* 0x000fe400000e0000 */
[----:B------:R-:W-:Y:S02]  /*7ae0*/  ISETP.NE.AND P0, PT, R58, 0x2, PT ;  /* 0x000000023a00780c */ /* 0x000fe40003f05270 */
[----:B------:R-:W-:Y:S02]  /*7af0*/  ISETP.NE.AND P1, PT, R22, 0x4, PT ;  /* 0x000000041600780c */ /* 0x000fe40003f25270 */
[----:B-1----:R-:W-:Y:S01]  /*7b00*/  SEL R2, RZ, 0x1, P0 ;  /* 0x00000001ff027807 */ /* 0x002fe20000000000 */
[----:B------:R-:W-:Y:S01]  /*7b10*/  UISETP.NE.AND UP0, UPT, UR6, URZ, UPT ;  /* 0x000000ff0600728c */ /* 0x000fe2000bf05270 */
[----:B--2---:R-:W-:Y:S01]  /*7b20*/  SEL R0, RZ, 0x1, P1 ;  /* 0x00000001ff007807 */ /* 0x004fe20000800000 */
[----:B------:R-:W-:Y:S01]  /*7b30*/  UIADD3 UR27, UPT, UPT, UR36, UR5, URZ ;  /* 0x00000005241b7290 */ /* 0x000fe2000fffe0ff */
[----:B------:R-:W-:Y:S01]  /*7b40*/  LOP3.LUT R59, R59, R2, RZ, 0x3c, !PT ;  /* 0x000000023b3b7212 */ /* 0x000fe200078e3cff */
[----:B------:R-:W-:Y:S01]  /*7b50*/  UIADD3 UR25, UPT, UPT, UR37, UR4, URZ ;  /* 0x0000000425197290 */ /* 0x000fe2000fffe0ff */
[----:B------:R-:W-:Y:S02]  /*7b60*/  LOP3.LUT R60, R60, R0, RZ, 0x3c, !PT ;  /* 0x000000003c3c7212 */ /* 0x000fe400078e3cff */
[----:B------:R-:W-:Y:S02]  /*7b70*/  SEL R58, R58, RZ, P0 ;  /* 0x000000ff3a3a7207 */ /* 0x000fe40000000000 */
[----:B------:R-:W-:Y:S01]  /*7b80*/  SEL R22, R22, RZ, P1 ;  /* 0x000000ff16167207 */ /* 0x000fe20000800000 */
[----:B------:R-:W-:Y:S06]  /*7b90*/  BRA.U UP0, `(.L_x_120) ;  /* 0xffffffdd00a87547 */ /* 0x000fec000b83ffff */
[----:B------:R-:W-:-:S13]  /*7ba0*/  R2UR UR4, R56 ;  /* 0x00000000380472ca */ /* 0x000fda00000e0000 */
[----:B------:R-:W-:-:S09]  /*7bb0*/  UISETP.NE.AND UP0, UPT, UR4, URZ, UPT ;  /* 0x000000ff0400728c */ /* 0x000fd2000bf05270 */
[----:B------:R-:W-:Y:S05]  /*7bc0*/  BRA.U !UP0, `(.L_x_121) ;  /* 0x0000000108487547 */ /* 0x000fea000b800000 */
[----:B------:R-:W1:Y:S02]  /*7bd0*/  LDCU.64 UR4, c[0x0][0x890] ;  /* 0x00011200ff0477ac */ /* 0x000e640008000a00 */
[----:B-1----:R-:W-:-:S04]  /*7be0*/  UISETP.NE.U32.AND UP0, UPT, UR4, URZ, UPT ;  /* 0x000000ff0400728c */ /* 0x002fc8000bf05070 */
[----:B------:R-:W-:-:S09]  /*7bf0*/  UISETP.NE.AND.EX UP0, UPT, UR5, URZ, UPT, UP0 ;  /* 0x000000ff0500728c */ /* 0x000fd2000bf05300 */
[----:B------:R-:W-:Y:S05]  /*7c00*/  BRA.U UP0, `(.L_x_122) ;  /* 0x00000001000c7547 */ /* 0x000fea000b800000 */
[----:B------:R-:W-:-:S13]  /*7c10*/  FSETP.NEU.AND P0, PT, R26, RZ, PT ;  /* 0x000000ff1a00720b */ /* 0x000fda0003f0d000 */
[----:B------:R-:W-:Y:S05]  /*7c20*/  @!P0 EXIT ;  /* 0x000000000000894d */ /* 0x000fea0003800000 */
[----:B------:R-:W-:Y:S05]  /*7c30*/  BRA `(.L_x_121) ;  /* 0x00000000002c7947 */ /* 0x000fea0003800000 */
.L_x_122:
[----:B------:R-:W-:Y:S01]  /*7c40*/  ISETP.NE.AND P0, PT, R57, RZ, PT ;  /* 0x000000ff3900720c */ /* 0x000fe20003f05270 */
[----:B------:R-:W-:-:S12]  /*7c50*/  BSSY.RECONVERGENT B0, `(.L_x_121) ;  /* 0x0000009000007945 */ /* 0x000fd80003800200 */
[----:B------:R-:W-:Y:S05]  /*7c60*/  @P0 BRA `(.L_x_123) ;  /* 0x0000000000140947 */ /* 0x000fea0003800000 */
[----:B------:R-:W1:Y:S02]  /*7c70*/  LDCU.64 UR4, c[0x0][0x888] ;  /* 0x00011100ff0477ac */ /* 0x000e640008000a00 */
[----:B-1----:R-:W-:-:S04]  /*7c80*/  ISETP.NE.U32.AND P0, PT, RZ, UR4, PT ;  /* 0x00000004ff007c0c */ /* 0x002fc8000bf05070 */
[----:B------:R-:W-:-:S13]  /*7c90*/  ISETP.NE.AND.EX P0, PT, RZ, UR5, PT, P0 ;  /* 0x00000005ff007c0c */ /* 0x000fda000bf05300 */
[----:B------:R-:W-:Y:S05]  /*7ca0*/  @!P0 EXIT ;  /* 0x000000000000894d */ /* 0x000fea0003800000 */
[----:B------:R-:W-:Y:S05]  /*7cb0*/  BRA `(.L_x_124) ;  /* 0x0000000000087947 */ /* 0x000fea0003800000 */
.L_x_123:
[----:B------:R-:W-:-:S13]  /*7cc0*/  FSETP.NEU.AND P0, PT, R26, RZ, PT ;  /* 0x000000ff1a00720b */ /* 0x000fda0003f0d000 */
[----:B------:R-:W-:Y:S05]  /*7cd0*/  @!P0 EXIT ;  /* 0x000000000000894d */ /* 0x000fea0003800000 */
.L_x_124:
[----:B------:R-:W-:Y:S05]  /*7ce0*/  BSYNC.RECONVERGENT B0 ;  /* 0x0000000000007941 */ /* 0x000fea0003800200 */
.L_x_121:
[----:B------:R-:W-:Y:S01]  /*7cf0*/  ULEA UR4, UR47, UR43, 0x3 ;  /* 0x0000002b2f047291 */ /* 0x000fe2000f8e18ff */
[----:B------:R-:W-:-:S04]  /*7d00*/  DEPBAR.LE SB0, 0x0 ;  /* 0x000080000000791a */ /* 0x000fc80000000000 */
[----:B------:R-:W-:-:S04]  /*7d10*/  UIADD3 UR4, UPT, UPT, UR4, 0x48, URZ ;  /* 0x0000004804047890 */ /* 0x000fc8000fffe0ff */
[----:B------:R-:W-:-:S09]  /*7d20*/  UPRMT UR4, UR54, 0x654, UR4 ;  /* 0x0000065436047896 */ /* 0x000fd20008000004 */
[----:B------:R-:W-:Y:S01]  /*7d30*/  SYNCS.ARRIVE.TRANS64.RED.A1T0 RZ, [UR4], RZ ;  /* 0x000000ffffff79a7 */ /* 0x000fe20008100404 */
[----:B------:R-:W-:Y:S05]  /*7d40*/  EXIT ;  /* 0x000000000000794d */ /* 0x000fea0003800000 */
.L_x_24:
[----:B--2---:R2:W3:Y:S02]  /*7d50*/  SYNCS.PHASECHK.TRANS64.TRYWAIT P0, [R0+URZ+0xe0], R2 ;  /* 0x0000e002000075a7 */ /* 0x0044e400080011ff */
[----:B---3--:R-:W-:Y:S05]  /*7d60*/  @!P0 NANOSLEEP.SYNCS 0x989680 ;  /* 0x009896800000895d */ /* 0x008fea0003900000 */
[----:B------:R-:W3:Y:S02]  /*7d70*/  @!P0 SYNCS.PHASECHK.TRANS64 P0, [R0+URZ+0xe0], R2 ;  /* 0x0000e002000085a7 */ /* 0x000ee400080010ff */
[----:B---3--:R-:W-:Y:S05]  /*7d80*/  @!P0 BRA `(.L_x_24) ;  /* 0xfffffffc00f08947 */ /* 0x008fea000383ffff */
[----:B------:R-:W-:Y:S05]  /*7d90*/  BRA `(.L_x_125) ;  /* 0xffffff9800d87947 */ /* 0x000fea000383ffff */
.L_x_27:
[----:B-1----:R-:W-:-:S07]  /*7da0*/  MOV R0, UR57 ;  /* 0x0000003900007c02 */ /* 0x002fce0008000f00 */
.L_x_126:
[----:B-1----:R1:W2:Y:S02]  /*7db0*/  SYNCS.PHASECHK.TRANS64.TRYWAIT P0, [R0+URZ+0x18], R3 ;  /* 0x00001803000075a7 */ /* 0x0022a400080011ff */
[----:B--2---:R-:W-:Y:S05]  /*7dc0*/  @!P0 NANOSLEEP.SYNCS 0x989680 ;  /* 0x009896800000895d */ /* 0x004fea0003900000 */
[----:B------:R-:W2:Y:S02]  /*7dd0*/  @!P0 SYNCS.PHASECHK.TRANS64 P0, [R0+URZ+0x18], R3 ;  /* 0x00001803000085a7 */ /* 0x000ea400080010ff */
[----:B--2---:R-:W-:Y:S05]  /*7de0*/  @!P0 BRA `(.L_x_126) ;  /* 0xfffffffc00f08947 */ /* 0x004fea000383ffff */
[----:B------:R-:W-:Y:S05]  /*7df0*/  BRA `(.L_x_26) ;  /* 0xffffff9c00207947 */ /* 0x000fea000383ffff */
.L_x_36:
[----:B-1----:R-:W-:-:S07]  /*7e00*/  MOV R0, UR57 ;  /* 0x0000003900007c02 */ /* 0x002fce0008000f00 */
.L_x_127:
[----:B-1----:R1:W2:Y:S02]  /*7e10*/  SYNCS.PHASECHK.TRANS64.TRYWAIT P0, [R0+URZ+0x18], R3 ;  /* 0x00001803000075a7 */ /* 0x0022a400080011ff */
[----:B--2---:R-:W-:Y:S05]  /*7e20*/  @!P0 NANOSLEEP.SYNCS 0x989680 ;  /* 0x009896800000895d */ /* 0x004fea0003900000 */
[----:B------:R-:W2:Y:S02]  /*7e30*/  @!P0 SYNCS.PHASECHK.TRANS64 P0, [R0+URZ+0x18], R3 ;  /* 0x00001803000085a7 */ /* 0x000ea400080010ff */
[----:B--2---:R-:W-:Y:S05]  /*7e40*/  @!P0 BRA `(.L_x_127) ;  /* 0xfffffffc00f08947 */ /* 0x004fea000383ffff */
[----:B------:R-:W-:Y:S05]  /*7e50*/  BRA `(.L_x_35) ;  /* 0xffffffa0007c7947 */ /* 0x000fea000383ffff */
.L_x_43:
[----:B-1----:R1:W4:Y:S02]  /*7e60*/  SYNCS.PHASECHK.TRANS64.TRYWAIT P0, [R3+URZ+0x70], R0 ;  /* 0x00007000030075a7 */ /* 0x00232400080011ff */
[----:B----4-:R-:W-:Y:S05]  /*7e70*/  @!P0 NANOSLEEP.SYNCS 0x989680 ;  /* 0x009896800000895d */ /* 0x010fea0003900000 */
[----:B------:R-:W4:Y:S02]  /*7e80*/  @!P0 SYNCS.PHASECHK.TRANS64 P0, [R3+URZ+0x70], R0 ;  /* 0x00007000030085a7 */ /* 0x000f2400080010ff */
[----:B----4-:R-:W-:Y:S05]  /*7e90*/  @!P0 BRA `(.L_x_43) ;  /* 0xfffffffc00f08947 */ /* 0x010fea000383ffff */
[----:B------:R-:W-:Y:S05]  /*7ea0*/  BRA `(.L_x_128) ;  /* 0xffffffa400b87947 */ /* 0x000fea000383ffff */
.L_x_47:
[----:B------:R-:W-:-:S07]  /*7eb0*/  MOV R0, UR4 ;  /* 0x0000000400007c02 */ /* 0x000fce0008000f00 */
.L_x_129:
[----:B-1----:R1:W2:Y:S02]  /*7ec0*/  SYNCS.PHASECHK.TRANS64.TRYWAIT P0, [R0+URZ], R2 ;  /* 0x00000002000075a7 */ /* 0x0022a400080011ff */
[----:B--2---:R-:W-:Y:S05]  /*7ed0*/  @!P0 NANOSLEEP.SYNCS 0x989680 ;  /* 0x009896800000895d */ /* 0x004fea0003900000 */
[----:B------:R-:W2:Y:S02]  /*7ee0*/  @!P0 SYNCS.PHASECHK.TRANS64 P0, [R0+URZ], R2 ;  /* 0x00000002000085a7 */ /* 0x000ea400080010ff */
[----:B--2---:R-:W-:Y:S05]  /*7ef0*/  @!P0 BRA `(.L_x_129) ;  /* 0xfffffffc00f08947 */ /* 0x004fea000383ffff */
[----:B------:R-:W-:Y:S05]  /*7f00*/  BRA `(.L_x_130) ;  /* 0xffffffac00647947 */ /* 0x000fea000383ffff */
.L_x_48:
[----:B------:R-:W-:-:S07]  /*7f10*/  MOV R0, UR5 ;  /* 0x0000000500007c02 */ /* 0x000fce0008000f00 */
.L_x_131:
[----:B-1----:R1:W2:Y:S02]  /*7f20*/  SYNCS.PHASECHK.TRANS64.TRYWAIT P0, [R0+URZ], R2 ;  /* 0x00000002000075a7 */ /* 0x0022a400080011ff */
[----:B--2---:R-:W-:Y:S05]  /*7f30*/  @!P0 NANOSLEEP.SYNCS 0x989680 ;  /* 0x009896800000895d */ /* 0x004fea0003900000 */
[----:B------:R-:W2:Y:S02]  /*7f40*/  @!P0 SYNCS.PHASECHK.TRANS64 P0, [R0+URZ], R2 ;  /* 0x00000002000085a7 */ /* 0x000ea400080010ff */
[----:B--2---:R-:W-:Y:S05]  /*7f50*/  @!P0 BRA `(.L_x_131) ;  /* 0xfffffffc00f08947 */ /* 0x004fea000383ffff */
[----:B------:R-:W-:Y:S05]  /*7f60*/  BRA `(.L_x_132) ;  /* 0xffffffac00707947 */ /* 0x000fea000383ffff */
.L_x_51:
[----:B-1----:R1:W2:Y:S02]  /*7f70*/  SYNCS.PHASECHK.TRANS64.TRYWAIT P0, [R2+URZ+0xd0], R4 ;  /* 0x0000d004020075a7 */ /* 0x0022a400080011ff */
[----:B--2---:R-:W-:Y:S05]  /*7f80*/  @!P0 NANOSLEEP.SYNCS 0x989680 ;  /* 0x009896800000895d */ /* 0x004fea0003900000 */
[----:B------:R-:W2:Y:S02]  /*7f90*/  @!P0 SYNCS.PHASECHK.TRANS64 P0, [R2+URZ+0xd0], R4 ;  /* 0x0000d004020085a7 */ /* 0x000ea400080010ff */
[----:B--2---:R-:W-:Y:S05]  /*7fa0*/  @!P0 BRA `(.L_x_51) ;  /* 0xfffffffc00f08947 */ /* 0x004fea000383ffff */
[----:B------:R-:W-:Y:S05]  /*7fb0*/  BRA `(.L_x_133) ;  /* 0xffffffac00cc7947 */ /* 0x000fea000383ffff */
.L_x_52:
[----:B------:R-:W-:-:S07]  /*7fc0*/  MOV R2, UR4 ;  /* 0x0000000400027c02 */ /* 0x000fce0008000f00 */
.L_x_134:
[----:B-1----:R1:W2:Y:S02]  /*7fd0*/  SYNCS.PHASECHK.TRANS64.TRYWAIT P0, [R2+URZ+0x80], R5 ;  /* 0x00008005020075a7 */ /* 0x0022a400080011ff */
[----:B--2---:R-:W-:Y:S05]  /*7fe0*/  @!P0 NANOSLEEP.SYNCS 0x989680 ;  /* 0x009896800000895d */ /* 0x004fea0003900000 */
[----:B------:R-:W2:Y:S02]  /*7ff0*/  @!P0 SYNCS.PHASECHK.TRANS64 P0, [R2+URZ+0x80], R5 ;  /* 0x00008005020085a7 */ /* 0x000ea400080010ff */
[----:B--2---:R-:W-:Y:S05]  /*8000*/  @!P0 BRA `(.L_x_134) ;  /* 0xfffffffc00f08947 */ /* 0x004fea000383ffff */
[----:B------:R-:W-:Y:S05]  /*8010*/  BRA `(.L_x_135) ;  /* 0xffffffac00dc7947 */ /* 0x000fea000383ffff */
.L_x_53:
[----:B-1----:R1:W2:Y:S02]  /*8020*/  SYNCS.PHASECHK.TRANS64.TRYWAIT P1, [R2+URZ+0x70], R4 ;  /* 0x00007004020075a7 */ /* 0x0022a400080211ff */
[----:B--2---:R-:W-:Y:S05]  /*8030*/  @!P1 NANOSLEEP.SYNCS 0x989680 ;  /* 0x009896800000995d */ /* 0x004fea0003900000 */
[----:B------:R-:W2:Y:S02]  /*8040*/  @!P1 SYNCS.PHASECHK.TRANS64 P1, [R2+URZ+0x70], R4 ;  /* 0x00007004020095a7 */ /* 0x000ea400080210ff */
[----:B--2---:R-:W-:Y:S05]  /*8050*/  @!P1 BRA `(.L_x_53) ;  /* 0xfffffffc00f09947 */ /* 0x004fea000383ffff */
[----:B------:R-:W-:Y:S05]  /*8060*/  BRA `(.L_x_136) ;  /* 0xffffffb0000c7947 */ /* 0x000fea000383ffff */
.L_x_56:
[----:B------:R-:W-:-:S07]  /*8070*/  MOV R0, UR4 ;  /* 0x0000000400007c02 */ /* 0x000fce0008000f00 */
.L_x_137:
[----:B-1----:R1:W2:Y:S02]  /*8080*/  SYNCS.PHASECHK.TRANS64.TRYWAIT P0, [R0+URZ+0x80], R2 ;  /* 0x00008002000075a7 */ /* 0x0022a400080011ff */
[----:B--2---:R-:W-:Y:S05]  /*8090*/  @!P0 NANOSLEEP.SYNCS 0x989680 ;  /* 0x009896800000895d */ /* 0x004fea0003900000 */
[----:B------:R-:W2:Y:S02]  /*80a0*/  @!P0 SYNCS.PHASECHK.TRANS64 P0, [R0+URZ+0x80], R2 ;  /* 0x00008002000085a7 */ /* 0x000ea400080010ff */
[----:B--2---:R-:W-:Y:S05]  /*80b0*/  @!P0 BRA `(.L_x_137) ;  /* 0xfffffffc00f08947 */ /* 0x004fea000383ffff */
[----:B------:R-:W-:Y:S05]  /*80c0*/  BRA `(.L_x_55) ;  /* 0xffffffb000607947 */ /* 0x000fea000383ffff */
.L_x_63:
[----:B-1----:R1:W2:Y:S02]  /*80d0*/  SYNCS.PHASECHK.TRANS64.TRYWAIT P1, [R0+URZ+0x70], R2 ;  /* 0x00007002000075a7 */ /* 0x0022a400080211ff */
[----:B--2---:R-:W-:Y:S05]  /*80e0*/  @!P1 NANOSLEEP.SYNCS 0x989680 ;  /* 0x009896800000995d */ /* 0x004fea0003900000 */
[----:B------:R-:W2:Y:S02]  /*80f0*/  @!P1 SYNCS.PHASECHK.TRANS64 P1, [R0+URZ+0x70], R2 ;  /* 0x00007002000095a7 */ /* 0x000ea400080210ff */
[----:B--2---:R-:W-:Y:S05]  /*8100*/  @!P1 BRA `(.L_x_63) ;  /* 0xfffffffc00f09947 */ /* 0x004fea000383ffff */
[----:B------:R-:W-:Y:S05]  /*8110*/  BRA `(.L_x_138) ;  /* 0xffffffb400c87947 */ /* 0x000fea000383ffff */
.L_x_64:
[----:B------:R-:W-:-:S13]  /*8120*/  R2UR UR4, R13 ;  /* 0x000000000d0472ca */ /* 0x000fda00000e0000 */
[----:B------:R-:W-:-:S07]  /*8130*/  MOV R2, UR4 ;  /* 0x0000000400027c02 */ /* 0x000fce0008000f00 */
.L_x_139:
[----:B-1----:R1:W2:Y:S02]  /*8140*/  SYNCS.PHASECHK.TRANS64.TRYWAIT P0, [R2+URZ+0xb0], R0 ;  /* 0x0000b000020075a7 */ /* 0x0022a400080011ff */
[----:B--2---:R-:W-:Y:S05]  /*8150*/  @!P0 NANOSLEEP.SYNCS 0x989680 ;  /* 0x009896800000895d */ /* 0x004fea0003900000 */
[----:B------:R-:W2:Y:S02]  /*8160*/  @!P0 SYNCS.PHASECHK.TRANS64 P0, [R2+URZ+0xb0], R0 ;  /* 0x0000b000020085a7 */ /* 0x000ea400080010ff */
[----:B--2---:R-:W-:Y:S05]  /*8170*/  @!P0 BRA `(.L_x_139) ;  /* 0xfffffffc00f08947 */ /* 0x004fea000383ffff */
[----:B------:R-:W-:Y:S05]  /*8180*/  BRA `(.L_x_140) ;  /* 0xffffffb8001c7947 */ /* 0x000fea000383ffff */
.L_x_67:
[----:B------:R-:W-:Y:S07]  /*8190*/  MOV R0, UR5 ;  /* 0x0000000500007c02 */ /* 0x000fee0008000f00 */
.L_x_141:
[----:B-1----:R1:W2:Y:S02]  /*81a0*/  SYNCS.PHASECHK.TRANS64.TRYWAIT P0, [R0+URZ], R2 ;  /* 0x00000002000075a7 */ /* 0x0022a400080011ff */
[----:B--2---:R-:W-:Y:S05]  /*81b0*/  @!P0 NANOSLEEP.SYNCS 0x989680 ;  /* 0x009896800000895d */ /* 0x004fea0003900000 */
[----:B------:R-:W2:Y:S02]  /*81c0*/  @!P0 SYNCS.PHASECHK.TRANS64 P0, [R0+URZ], R2 ;  /* 0x00000002000085a7 */ /* 0x000ea400080010ff */
[----:B--2---:R-:W-:Y:S05]  /*81d0*/  @!P0 BRA `(.L_x_141) ;  /* 0xfffffffc00f08947 */ /* 0x004fea000383ffff */
[----:B------:R-:W-:Y:S05]  /*81e0*/  BRA `(.L_x_66) ;  /* 0xffffffb800387947 */ /* 0x000fea000383ffff */
.L_x_70:
[----:B------:R-:W-:-:S07]  /*81f0*/  MOV R0, UR4 ;  /* 0x0000000400007c02 */ /* 0x000fce0008000f00 */
.L_x_142:
[----:B--2---:R2:W3:Y:S02]  /*8200*/  SYNCS.PHASECHK.TRANS64.TRYWAIT P0, [R0+URZ], R2 ;  /* 0x00000002000075a7 */ /* 0x0044e400080011ff */
[----:B---3--:R-:W-:Y:S05]  /*8210*/  @!P0 NANOSLEEP.SYNCS 0x989680 ;  /* 0x009896800000895d */ /* 0x008fea0003900000 */
[----:B------:R-:W3:Y:S02]  /*8220*/  @!P0 SYNCS.PHASECHK.TRANS64 P0, [R0+URZ], R2 ;  /* 0x00000002000085a7 */ /* 0x000ee400080010ff */
[----:B---3--:R-:W-:Y:S05]  /*8230*/  @!P0 BRA `(.L_x_142) ;  /* 0xfffffffc00f08947 */ /* 0x008fea000383ffff */
[----:B------:R-:W-:Y:S05]  /*8240*/  BRA `(.L_x_143) ;  /* 0xffffffc000447947 */ /* 0x000fea000383ffff */
.L_x_71:
[----:B------:R-:W-:-:S07]  /*8250*/  MOV R0, UR5 ;  /* 0x0000000500007c02 */ /* 0x000fce0008000f00 */
.L_x_144:
[----:B-1----:R1:W2:Y:S02]  /*8260*/  SYNCS.PHASECHK.TRANS64.TRYWAIT P0, [R0+URZ], R3 ;  /* 0x00000003000075a7 */ /* 0x0022a400080011ff */
[----:B--2---:R-:W-:Y:S05]  /*8270*/  @!P0 NANOSLEEP.SYNCS 0x989680 ;  /* 0x009896800000895d */ /* 0x004fea0003900000 */
[----:B------:R-:W2:Y:S02]  /*8280*/  @!P0 SYNCS.PHASECHK.TRANS64 P0, [R0+URZ], R3 ;  /* 0x00000003000085a7 */ /* 0x000ea400080010ff */
[----:B--2---:R-:W-:Y:S05]  /*8290*/  @!P0 BRA `(.L_x_144) ;  /* 0xfffffffc00f08947 */ /* 0x004fea000383ffff */
[----:B------:R-:W-:Y:S05]  /*82a0*/  BRA `(.L_x_145) ;  /* 0xffffffc000507947 */ /* 0x000fea000383ffff */
.L_x_72:
[----:B------:R-:W-:-:S07]  /*82b0*/  MOV R0, UR5 ;  /* 0x0000000500007c02 */ /* 0x000fce0008000f00 */
.L_x_146:
[----:B-1----:R1:W2:Y:S02]  /*82c0*/  SYNCS.PHASECHK.TRANS64.TRYWAIT P0, [R0+URZ], R3 ;  /* 0x00000003000075a7 */ /* 0x0022a400080011ff */
[----:B--2---:R-:W-:Y:S05]  /*82d0*/  @!P0 NANOSLEEP.SYNCS 0x989680 ;  /* 0x009896800000895d */ /* 0x004fea0003900000 */
[----:B------:R-:W2:Y:S02]  /*82e0*/  @!P0 SYNCS.PHASECHK.TRANS64 P0, [R0+URZ], R3 ;  /* 0x00000003000085a7 */ /* 0x000ea400080010ff */
[----:B--2---:R-:W-:Y:S05]  /*82f0*/  @!P0 BRA `(.L_x_146) ;  /* 0xfffffffc00f08947 */ /* 0x004fea000383ffff */
[----:B------:R-:W-:Y:S05]  /*8300*/  BRA `(.L_x_147) ;  /* 0xffffffc0005c7947 */ /* 0x000fea000383ffff */
.L_x_73:
[----:B-1----:R-:W-:-:S07]  /*8310*/  MOV R0, UR4 ;  /* 0x0000000400007c02 */ /* 0x002fce0008000f00 */
.L_x_148:
[----:B-1----:R1:W2:Y:S02]  /*8320*/  SYNCS.PHASECHK.TRANS64.TRYWAIT P0, [R0+URZ], R2 ;  /* 0x00000002000075a7 */ /* 0x0022a400080011ff */
[----:B--2---:R-:W-:Y:S05]  /*8330*/  @!P0 NANOSLEEP.SYNCS 0x989680 ;  /* 0x009896800000895d */ /* 0x004fea0003900000 */
[----:B------:R-:W2:Y:S02]  /*8340*/  @!P0 SYNCS.PHASECHK.TRANS64 P0, [R0+URZ], R2 ;  /* 0x00000002000085a7 */ /* 0x000ea400080010ff */
[----:B--2---:R-:W-:Y:S05]  /*8350*/  @!P0 BRA `(.L_x_148) ;  /* 0xfffffffc00f08947 */ /* 0x004fea000383ffff */
[----:B------:R-:W-:Y:S05]  /*8360*/  BRA `(.L_x_149) ;  /* 0xffffffc000687947 */ /* 0x000fea000383ffff */
.L_x_78:
[----:B---3--:R3:W1:Y:S02]  /*8370*/  SYNCS.PHASECHK.TRANS64.TRYWAIT P0, [R12+URZ+0x70], R0 ;  /* 0x000070000c0075a7 */ /* 0x00866400080011ff */
[----:B-1----:R-:W-:Y:S05]  /*8380*/  @!P0 NANOSLEEP.SYNCS 0x989680 ;  /* 0x009896800000895d */ /* 0x002fea0003900000 */
[----:B------:R-:W1:Y:S02]  /*8390*/  @!P0 SYNCS.PHASECHK.TRANS64 P0, [R12+URZ+0x70], R0 ;  /* 0x000070000c0085a7 */ /* 0x000e6400080010ff */
[----:B-1----:R-:W-:Y:S05]  /*83a0*/  @!P0 BRA `(.L_x_78) ;  /* 0xfffffffc00f08947 */ /* 0x002fea000383ffff */
[----:B------:R-:W-:Y:S05]  /*83b0*/  BRA `(.L_x_150) ;  /* 0xffffffc4007c7947 */ /* 0x000fea000383ffff */
.L_x_81:
[----:B-1----:R-:W-:Y:S07]  /*83c0*/  MOV R0, UR24 ;  /* 0x0000001800007c02 */ /* 0x002fee0008000f00 */
.L_x_151:
[----:B-1----:R1:W2:Y:S02]  /*83d0*/  SYNCS.PHASECHK.TRANS64.TRYWAIT P2, [R0+URZ+0x68], R6 ;  /* 0x00006806000075a7 */ /* 0x0022a400080411ff */
[----:B--2---:R-:W-:Y:S05]  /*83e0*/  @!P2 NANOSLEEP.SYNCS 0x989680 ;  /* 0x009896800000a95d */ /* 0x004fea0003900000 */
[----:B------:R-:W2:Y:S02]  /*83f0*/  @!P2 SYNCS.PHASECHK.TRANS64 P2, [R0+URZ+0x68], R6 ;  /* 0x000068060000a5a7 */ /* 0x000ea400080410ff */
[----:B--2---:R-:W-:Y:S05]  /*8400*/  @!P2 BRA `(.L_x_151) ;  /* 0xfffffffc00f0a947 */ /* 0x004fea000383ffff */
[----:B------:R-:W-:Y:S05]  /*8410*/  BRA `(.L_x_80) ;  /* 0xffffffc800e07947 */ /* 0x000fea000383ffff */
.L_x_84:
[----:B------:R-:W-:Y:S07]  /*8420*/  MOV R0, UR4 ;  /* 0x0000000400007c02 */ /* 0x000fee0008000f00 */
.L_x_152:
[----:B-1----:R1:W2:Y:S02]  /*8430*/  SYNCS.PHASECHK.TRANS64.TRYWAIT P0, [R0+URZ+0x48], R9 ;  /* 0x00004809000075a7 */ /* 0x0022a400080011ff */
[----:B--2---:R-:W-:Y:S05]  /*8440*/  @!P0 NANOSLEEP.SYNCS 0x989680 ;  /* 0x009896800000895d */ /* 0x004fea0003900000 */
[----:B------:R-:W2:Y:S02]  /*8450*/  @!P0 SYNCS.PHASECHK.TRANS64 P0, [R0+URZ+0x48], R9 ;  /* 0x00004809000085a7 */ /* 0x000ea400080010ff */
[----:B--2---:R-:W-:Y:S05]  /*8460*/  @!P0 BRA `(.L_x_152) ;  /* 0xfffffffc00f08947 */ /* 0x004fea000383ffff */
[----:B------:R-:W-:Y:S05]  /*8470*/  BRA `(.L_x_153) ;  /* 0xffffffcc00407947 */ /* 0x000fea000383ffff */
.L_x_85:
[----:B------:R-:W-:Y:S07]  /*8480*/  MOV R6, UR5 ;  /* 0x0000000500067c02 */ /* 0x000fee0008000f00 */
.L_x_154:
[----:B-1----:R1:W2:Y:S02]  /*8490*/  SYNCS.PHASECHK.TRANS64.TRYWAIT P0, [R6+URZ+0x48], R0 ;  /* 0x00004800060075a7 */ /* 0x0022a400080011ff */
[----:B--2---:R-:W-:Y:S05]  /*84a0*/  @!P0 NANOSLEEP.SYNCS 0x989680 ;  /* 0x009896800000895d */ /* 0x004fea0003900000 */
[----:B------:R-:W2:Y:S02]  /*84b0*/  @!P0 SYNCS.PHASECHK.TRANS64 P0, [R6+URZ+0x48], R0 ;  /* 0x00004800060085a7 */ /* 0x000ea400080010ff */
[----:B--2---:R-:W-:Y:S05]  /*84c0*/  @!P0 BRA `(.L_x_154) ;  /* 0xfffffffc00f08947 */ /* 0x004fea000383ffff */
[----:B------:R-:W-:Y:S05]  /*84d0*/  BRA `(.L_x_155) ;  /* 0xffffffcc009c7947 */ /* 0x000fea000383ffff */
.L_x_87:
[----:B------:R-:W-:-:S07]  /*84e0*/  MOV R0, UR4 ;  /* 0x0000000400007c02 */ /* 0x000fce0008000f00 */
.L_x_156:
[----:B-1----:R1:W2:Y:S02]  /*84f0*/  SYNCS.PHASECHK.TRANS64.TRYWAIT P0, [R0+URZ], R2 ;  /* 0x00000002000075a7 */ /* 0x0022a400080011ff */
[----:B--2---:R-:W-:Y:S05]  /*8500*/  @!P0 NANOSLEEP.SYNCS 0x989680 ;  /* 0x009896800000895d */ /* 0x004fea0003900000 */
[----:B------:R-:W2:Y:S02]  /*8510*/  @!P0 SYNCS.PHASECHK.TRANS64 P0, [R0+URZ], R2 ;  /* 0x00000002000085a7 */ /* 0x000ea400080010ff */
[----:B--2---:R-:W-:Y:S05]  /*8520*/  @!P0 BRA `(.L_x_156) ;  /* 0xfffffffc00f08947 */ /* 0x004fea000383ffff */
[----:B------:R-:W-:Y:S05]  /*8530*/  BRA `(.L_x_157) ;  /* 0xffffffd0002c7947 */ /* 0x000fea000383ffff */
.L_x_88:
[----:B------:R-:W-:-:S07]  /*8540*/  MOV R0, UR5 ;  /* 0x0000000500007c02 */ /* 0x000fce0008000f00 */
.L_x_158:
[----:B-1----:R1:W2:Y:S02]  /*8550*/  SYNCS.PHASECHK.TRANS64.TRYWAIT P0, [R0+URZ], R2 ;  /* 0x00000002000075a7 */ /* 0x0022a400080011ff */
[----:B--2---:R-:W-:Y:S05]  /*8560*/  @!P0 NANOSLEEP.SYNCS 0x989680 ;  /* 0x009896800000895d */ /* 0x004fea0003900000 */
[----:B------:R-:W2:Y:S02]  /*8570*/  @!P0 SYNCS.PHASECHK.TRANS64 P0, [R0+URZ], R2 ;  /* 0x00000002000085a7 */ /* 0x000ea400080010ff */
[----:B--2---:R-:W-:Y:S05]  /*8580*/  @!P0 BRA `(.L_x_158) ;  /* 0xfffffffc00f08947 */ /* 0x004fea000383ffff */
[----:B------:R-:W-:Y:S05]  /*8590*/  BRA `(.L_x_159) ;  /* 0xffffffd000387947 */ /* 0x000fea000383ffff */
.L_x_90:
[----:B-1----:R1:W2:Y:S02]  /*85a0*/  SYNCS.PHASECHK.TRANS64.TRYWAIT P0, [R0+URZ+0x70], R2 ;  /* 0x00007002000075a7 */ /* 0x0022a400080011ff */
[----:B--2---:R-:W-:Y:S05]  /*85b0*/  @!P0 NANOSLEEP.SYNCS 0x989680 ;  /* 0x009896800000895d */ /* 0x004fea0003900000 */
[----:B------:R-:W2:Y:S02]  /*85c0*/  @!P0 SYNCS.PHASECHK.TRANS64 P0, [R0+URZ+0x70], R2 ;  /* 0x00007002000085a7 */ /* 0x000ea400080010ff */
[----:B--2---:R-:W-:Y:S05]  /*85d0*/  @!P0 BRA `(.L_x_90) ;  /* 0xfffffffc00f08947 */ /* 0x004fea000383ffff */
[----:B------:R-:W-:Y:S05]  /*85e0*/  BRA `(.L_x_160) ;  /* 0xffffffd400287947 */ /* 0x000fea000383ffff */
.L_x_100:
[----:B-1----:R1:W3:Y:S02]  /*85f0*/  SYNCS.PHASECHK.TRANS64.TRYWAIT P1, [R2+URZ+0x30], R0 ;  /* 0x00003000020075a7 */ /* 0x0022e400080211ff */
[----:B---3--:R-:W-:Y:S05]  /*8600*/  @!P1 NANOSLEEP.SYNCS 0x989680 ;  /* 0x009896800000995d */ /* 0x008fea0003900000 */
[----:B------:R-:W3:Y:S02]  /*8610*/  @!P1 SYNCS.PHASECHK.TRANS64 P1, [R2+URZ+0x30], R0 ;  /* 0x00003000020095a7 */ /* 0x000ee400080210ff */
[----:B---3--:R-:W-:Y:S05]  /*8620*/  @!P1 BRA `(.L_x_100) ;  /* 0xfffffffc00f09947 */ /* 0x008fea000383ffff */
[----:B------:R-:W-:Y:S05]  /*8630*/  BRA `(.L_x_99) ;  /* 0xffffffe000a87947 */ /* 0x000fea000383ffff */
.L_x_102:
[----:B--2---:R2:W3:Y:S02]  /*8640*/  SYNCS.PHASECHK.TRANS64.TRYWAIT P0, [R72+URZ+0x90], R3 ;  /* 0x00009003480075a7 */ /* 0x0044e400080011ff */
[----:B---3--:R-:W-:Y:S05]  /*8650*/  @!P0 NANOSLEEP.SYNCS 0x989680 ;  /* 0x009896800000895d */ /* 0x008fea0003900000 */
[----:B------:R-:W3:Y:S02]  /*8660*/  @!P0 SYNCS.PHASECHK.TRANS64 P0, [R72+URZ+0x90], R3 ;  /* 0x00009003480085a7 */ /* 0x000ee400080010ff */
[----:B---3--:R-:W-:Y:S05]  /*8670*/  @!P0 BRA `(.L_x_102) ;  /* 0xfffffffc00f08947 */ /* 0x008fea000383ffff */
[----:B------:R-:W-:Y:S05]  /*8680*/  BRA `(.L_x_101) ;  /* 0xffffffe400207947 */ /* 0x000fea000383ffff */
.L_x_113:
[----:B-1----:R1:W2:Y:S02]  /*8690*/  SYNCS.PHASECHK.TRANS64.TRYWAIT P0, [R2+URZ+0x30], R73 ;  /* 0x00003049020075a7 */ /* 0x0022a400080011ff */
[----:B--2---:R-:W-:Y:S05]  /*86a0*/  @!P0 NANOSLEEP.SYNCS 0x989680 ;  /* 0x009896800000895d */ /* 0x004fea0003900000 */
[----:B------:R-:W2:Y:S02]  /*86b0*/  @!P0 SYNCS.PHASECHK.TRANS64 P0, [R2+URZ+0x30], R73 ;  /* 0x00003049020085a7 */ /* 0x000ea400080010ff */
[----:B--2---:R-:W-:Y:S05]  /*86c0*/  @!P0 BRA `(.L_x_113) ;  /* 0xfffffffc00f08947 */ /* 0x004fea000383ffff */
[----:B------:R-:W-:Y:S05]  /*86d0*/  BRA `(.L_x_112) ;  /* 0xffffffe800ec7947 */ /* 0x000fea000383ffff */
        .weak           $__internal_0_$__cuda_sm10x_tcgen05_guardrail_trap_col_being_dealloced_not_returned_by_alloc
        .type           $__internal_0_$__cuda_sm10x_tcgen05_guardrail_trap_col_being_dealloced_not_returned_by_alloc,@function
        .size           $__internal_0_$__cuda_sm10x_tcgen05_guardrail_trap_col_being_dealloced_not_returned_by_alloc,($__internal_1_$__cuda_sm10x_tcgen05_guardrail_trap_phase_invalid_during_alloc - $__internal_0_$__cuda_sm10x_tcgen05_guardrail_trap_col_being_dealloced_not_returned_by_alloc)
$__internal_0_$__cuda_sm10x_tcgen05_guardrail_trap_col_being_dealloced_not_returned_by_alloc:
[----:B------:R-:W-:Y:S05]  /*86e0*/  BPT.TRAP 0x1 ;  /* 0x000000040000795c */ /* 0x000fea0000300000 */
[----:B------:R-:W-:-:S04]  /*86f0*/  HFMA2 R3, -RZ, RZ, 0, 0 ;  /* 0x00000000ff037431 */ /* 0x000fc800000001ff */
[----:B------:R-:W-:Y:S05]  /*8700*/  RET.REL.NODEC R2 `(_ZN7cutlass13device_kernelINS_4gemm6kernel13GemmUniversalIN4cute5tupleIJiiiiEEENS1_10collective13CollectiveMmaINS1_35MainloopSm100TmaUmmaWarpSpecializedILi3ELi2ELi4ENS5_IJNS4_1CILi1EEENSA_ILi4EEESB_EEEEENS5_IJNSA_ILi64EEESF_NSA_ILi128EEEEEEfNS5_IJlSB_lEEEfSI_NS4_8TiledMMAINS4_8MMA_AtomIJNS4_17SM100_MMA_TF32_SSINS_10tfloat32_tESM_fLi64ELi64ELNS4_4UMMA5MajorE0ELSO_0ELNSN_7ScaleInE0ELSP_0EEEEEENS4_6LayoutINS5_IJSB_SB_SB_EEENS5_IJNSA_ILi0EEESU_SU_EEEEENS5_IJNS4_10UnderscoreESX_SX_EEEEENS4_23SM90_TMA_LOAD_MULTICASTENS4_14ComposedLayoutINS4_7SwizzleILi3ELi4ELi3EEENS4_18smem_ptr_flag_bitsILi32EEENSS_INS5_IJNSA_ILi8EEENSA_ILi32EEEEEENS5_IJS17_SB_EEEEEEEvNS4_8identityENS4_13SM90_TMA_LOADES1B_vS1C_EENS_8epilogue10collective18CollectiveEpilogueINS1F_23Sm100TmaWarpSpecializedILi3ELi2ELi16ELb1ELb0EEEJSH_NS5_IJNSS_ISF_SB_EENSS_IS17_SB_EEEEEfSI_fSI_NS1F_6fusion15FusionCallbacksIS1J_NS1N_17LinearCombinationIffffLNS_15FloatRoundStyleE2EEESH_S1M_JEEENS4_5SM1004TMEM4LOAD26SM100_TMEM_LOAD_16dp128b8xES1D_S1B_NS4_17SM75_U32x4_LDSM_NENS4_14SM90_TMA_STOREES1B_NS4_17SM90_U32x4_STSM_NENS4_39AutoVectorizingCopyWithAssumedAlignmentILi128EEEEEEvvEEEEvNT_6ParamsE) ;  /* 0xffffff78023c7950 */ /* 0x000fea0003c3ffff */
        .weak           $__internal_1_$__cuda_sm10x_tcgen05_guardrail_trap_phase_invalid_during_alloc
        .type           $__internal_1_$__cuda_sm10x_tcgen05_guardrail_trap_phase_invalid_during_alloc,@function
        .size           $__internal_1_$__cuda_sm10x_tcgen05_guardrail_trap_phase_invalid_during_alloc,($__internal_2_$__cuda_sm10x_tcgen05_guardrail_trap_unallocated_columns_being_dealloced - $__internal_1_$__cuda_sm10x_tcgen05_guardrail_trap_phase_invalid_during_alloc)
$__internal_1_$__cuda_sm10x_tcgen05_guardrail_trap_phase_invalid_during_alloc:
[----:B------:R-:W-:Y:S05]  /*8710*/  BPT.TRAP 0x1 ;  /* 0x000000040000795c */ /* 0x000fea0000300000 */
[----:B------:R-:W-:-:S04]  /*8720*/  MOV R5, 0x0 ;  /* 0x0000000000057802 */ /* 0x000fc80000000f00 */
[----:B------:R-:W-:Y:S05]  /*8730*/  RET.REL.NODEC R4 `(_ZN7cutlass13device_kernelINS_4gemm6kernel13GemmUniversalIN4cute5tupleIJiiiiEEENS1_10collective13CollectiveMmaINS1_35MainloopSm100TmaUmmaWarpSpecializedILi3ELi2ELi4ENS5_IJNS4_1CILi1EEENSA_ILi4EEESB_EEEEENS5_IJNSA_ILi64EEESF_NSA_ILi128EEEEEEfNS5_IJlSB_lEEEfSI_NS4_8TiledMMAINS4_8MMA_AtomIJNS4_17SM100_MMA_TF32_SSINS_10tfloat32_tESM_fLi64ELi64ELNS4_4UMMA5MajorE0ELSO_0ELNSN_7ScaleInE0ELSP_0EEEEEENS4_6LayoutINS5_IJSB_SB_SB_EEENS5_IJNSA_ILi0EEESU_SU_EEEEENS5_IJNS4_10UnderscoreESX_SX_EEEEENS4_23SM90_TMA_LOAD_MULTICASTENS4_14ComposedLayoutINS4_7SwizzleILi3ELi4ELi3EEENS4_18smem_ptr_flag_bitsILi32EEENSS_INS5_IJNSA_ILi8EEENSA_ILi32EEEEEENS5_IJS17_SB_EEEEEEEvNS4_8identityENS4_13SM90_TMA_LOADES1B_vS1C_EENS_8epilogue10collective18CollectiveEpilogueINS1F_23Sm100TmaWarpSpecializedILi3ELi2ELi16ELb1ELb0EEEJSH_NS5_IJNSS_ISF_SB_EENSS_IS17_SB_EEEEEfSI_fSI_NS1F_6fusion15FusionCallbacksIS1J_NS1N_17LinearCombinationIffffLNS_15FloatRoundStyleE2EEESH_S1M_JEEENS4_5SM1004TMEM4LOAD26SM100_TMEM_LOAD_16dp128b8xES1D_S1B_NS4_17SM75_U32x4_LDSM_NENS4_14SM90_TMA_STOREES1B_NS4_17SM90_U32x4_STSM_NENS4_39AutoVectorizingCopyWithAssumedAlignmentILi128EEEEEEvvEEEEvNT_6ParamsE) ;  /* 0xffffff7804307950 */ /* 0x000fea0003c3ffff */
        .weak           $__internal_2_$__cuda_sm10x_tcgen05_guardrail_trap_unallocated_columns_being_dealloced
        .type           $__internal_2_$__cuda_sm10x_tcgen05_guardrail_trap_unallocated_columns_being_dealloced,@function
        .size           $__internal_2_$__cuda_sm10x_tcgen05_guardrail_trap_unallocated_columns_being_dealloced,(.L_x_162 - $__internal_2_$__cuda_sm10x_tcgen05_guardrail_trap_unallocated_columns_being_dealloced)
$__internal_2_$__cuda_sm10x_tcgen05_guardrail_trap_unallocated_columns_being_dealloced:
[----:B------:R-:W-:Y:S05]  /*8740*/  BPT.TRAP 0x1 ;  /* 0x000000040000795c */ /* 0x000fea0000300000 */
[----:B------:R-:W-:-:S04]  /*8750*/  HFMA2 R3, -RZ, RZ, 0, 0 ;  /* 0x00000000ff037431 */ /* 0x000fc800000001ff */
[----:B------:R-:W-:Y:S05]  /*8760*/  RET.REL.NODEC R2 `(_ZN7cutlass13device_kernelINS_4gemm6kernel13GemmUniversalIN4cute5tupleIJiiiiEEENS1_10collective13CollectiveMmaINS1_35MainloopSm100TmaUmmaWarpSpecializedILi3ELi2ELi4ENS5_IJNS4_1CILi1EEENSA_ILi4EEESB_EEEEENS5_IJNSA_ILi64EEESF_NSA_ILi128EEEEEEfNS5_IJlSB_lEEEfSI_NS4_8TiledMMAINS4_8MMA_AtomIJNS4_17SM100_MMA_TF32_SSINS_10tfloat32_tESM_fLi64ELi64ELNS4_4UMMA5MajorE0ELSO_0ELNSN_7ScaleInE0ELSP_0EEEEEENS4_6LayoutINS5_IJSB_SB_SB_EEENS5_IJNSA_ILi0EEESU_SU_EEEEENS5_IJNS4_10UnderscoreESX_SX_EEEEENS4_23SM90_TMA_LOAD_MULTICASTENS4_14ComposedLayoutINS4_7SwizzleILi3ELi4ELi3EEENS4_18smem_ptr_flag_bitsILi32EEENSS_INS5_IJNSA_ILi8EEENSA_ILi32EEEEEENS5_IJS17_SB_EEEEEEEvNS4_8identityENS4_13SM90_TMA_LOADES1B_vS1C_EENS_8epilogue10collective18CollectiveEpilogueINS1F_23Sm100TmaWarpSpecializedILi3ELi2ELi16ELb1ELb0EEEJSH_NS5_IJNSS_ISF_SB_EENSS_IS17_SB_EEEEEfSI_fSI_NS1F_6fusion15FusionCallbacksIS1J_NS1N_17LinearCombinationIffffLNS_15FloatRoundStyleE2EEESH_S1M_JEEENS4_5SM1004TMEM4LOAD26SM100_TMEM_LOAD_16dp128b8xES1D_S1B_NS4_17SM75_U32x4_LDSM_NENS4_14SM90_TMA_STOREES1B_NS4_17SM90_U32x4_STSM_NENS4_39AutoVectorizingCopyWithAssumedAlignmentILi128EEEEEEvvEEEEvNT_6ParamsE) ;  /* 0xffffff7802247950 */ /* 0x000fea0003c3ffff */
.L_x_161:
[----:B------:R-:W-:-:S00]  /*8770*/  BRA `(.L_x_161) ;  /* 0xfffffffc00fc7947 */ /* 0x000fc0000383ffff */
[----:B------:R-:W-:-:S00]  /*8780*/  NOP ;  /* 0x0000000000007918 */ /* 0x000fc00000000000 */
[----:B------:R-:W-:-:S00]  /*8790*/  NOP ;  /* 0x0000000000007918 */ /* 0x000fc00000000000 */
[----:B------:R-:W-:-:S00]  /*87a0*/  NOP ;  /* 0x0000000000007918 */ /* 0x000fc00000000000 */
[----:B------:R-:W-:-:S00]  /*87b0*/  NOP ;  /* 0x0000000000007918 */ /* 0x000fc00000000000 */
[----:B------:R-:W-:-:S00]  /*87c0*/  NOP ;  /* 0x0000000000007918 */ /* 0x000fc00000000000 */
[----:B------:R-:W-:-:S00]  /*87d0*/  NOP ;  /* 0x0000000000007918 */ /* 0x000fc00000000000 */
[----:B------:R-:W-:-:S00]  /*87e0*/  NOP ;  /* 0x0000000000007918 */ /* 0x000fc00000000000 */
[----:B------:R-:W-:-:S00]  /*87f0*/  NOP ;  /* 0x0000000000007918 */ /* 0x000fc00000000000 */
.L_x_162:


//--------------------- .nv.global.init           --------------------------
	.section	.nv.global.init,"aw",@progbits
.nv.global.init:
	.type		$str$27,@object
	.size		$str$27,($str$28 - $str$27)
$str$27:
        /*0000*/ 	.byte	0x28, 0x61, 0x64, 0x64, 0x72, 0x65, 0x73, 0x73, 0x20, 0x26, 0x20, 0x6d, 0x61, 0x73, 0x6b, 0x29
        /*0010*/ 	.byte	0x20, 0x3d, 0x3d, 0x20, 0x30, 0x00
	.type		$str$28,@object
	.size		$str$28,($str$26 - $str$28)
$str$28:
        /*0016*/ 	.byte	0x2f, 0x74, 0x6d, 0x70, 0x2f, 0x63, 0x75, 0x74, 0x6c, 0x61, 0x73, 0x73, 0x5f, 0x73, 0x77, 0x65
        /*0026*/ 	.byte	0x65, 0x70, 0x5f, 0x73, 0x72, 0x63, 0x2f, 0x69, 0x6e, 0x63, 0x6c, 0x75, 0x64, 0x65, 0x2f, 0x63
        /*0036*/ 	.byte	0x75, 0x74, 0x65, 0x2f, 0x70, 0x6f, 0x69, 0x6e, 0x74, 0x65, 0x72, 0x5f, 0x66, 0x6c, 0x61, 0x67
        /*0046*/ 	.byte	0x67, 0x65, 0x64, 0x2e, 0x68, 0x70, 0x70, 0x00
	.type		$str$26,@object
	.size		$str$26,($str$25 - $str$26)
$str$26:
        /*004e*/ 	.byte	0x2f, 0x74, 0x6d, 0x70, 0x2f, 0x63, 0x75, 0x74, 0x6c, 0x61, 0x73, 0x73, 0x5f, 0x73, 0x77, 0x65
        /*005e*/ 	.byte	0x65, 0x70, 0x5f, 0x73, 0x72, 0x63, 0x2f, 0x69, 0x6e, 0x63, 0x6c, 0x75, 0x64, 0x65, 0x2f, 0x63
        /*006e*/ 	.byte	0x75, 0x74, 0x65, 0x2f, 0x61, 0x74, 0x6f, 0x6d, 0x2f, 0x63, 0x6f, 0x70, 0x79, 0x5f, 0x74, 0x72
        /*007e*/ 	.byte	0x61, 0x69, 0x74, 0x73, 0x5f, 0x73, 0x6d, 0x31, 0x30, 0x30, 0x2e, 0x68, 0x70, 0x70, 0x00
	.type		$str$25,@object
	.size		$str$25,(__unnamed_1 - $str$25)
$str$25:
        /*008d*/ 	.byte	0x28, 0x28, 0x75, 0x69, 0x6e, 0x74, 0x33, 0x32, 0x5f, 0x74, 0x28, 0x74, 0x68, 0x72, 0x65, 0x61
        /*009d*/ 	.byte	0x64, 0x49, 0x64, 0x78, 0x2e, 0x78, 0x29, 0x20, 0x2f, 0x20, 0x33, 0x32, 0x29, 0x20, 0x25, 0x20
        /*00ad*/ 	.byte	0x34, 0x29, 0x20, 0x3d, 0x3d, 0x20, 0x28, 0x28, 0x28, 0x74, 0x6d, 0x65, 0x6d, 0x5f, 0x61, 0x64
        /*00bd*/ 	.byte	0x64, 0x72, 0x20, 0x3e, 0x3e, 0x20, 0x31, 0x36, 0x29, 0x20, 0x2f, 0x20, 0x33, 0x32, 0x29, 0x20
        /*00cd*/ 	.byte	0x25, 0x20, 0x34, 0x29, 0x00
	.type		__unnamed_1,@object
	.size		__unnamed_1,(__unnamed_2 - __unnamed_1)
__unnamed_1:
        /*00d2*/ 	.byte	0x61, 0x75, 0x74, 0x6f, 0x20, 0x63, 0x75, 0x74, 0x65, 0x3a, 0x3a, 0x61, 0x73, 0x5f, 0x70, 0x6f
        /* <DEDUP_REMOVED lines=23> */
        /*0252*/ 	.byte	0x3c, 0x32, 0x30, 0x34, 0x38, 0x3e, 0x3e, 0x3e, 0x3e, 0x5d, 0x00
	.type		__unnamed_2,@object
	.size		__unnamed_2,(.L_2 - __unnamed_2)
__unnamed_2:
        /* <DEDUP_REMOVED lines=45> */
        /*052d*/ 	.byte	0x3e, 0x3e, 0x3e, 0x5d, 0x00
.L_2:


//--------------------- .nv.shared._ZN7cutlass13device_kernelINS_4gemm6kernel13GemmUniversalIN4cute5tupleIJiiiiEEENS1_10collective13CollectiveMmaINS1_35MainloopSm100TmaUmmaWarpSpecializedILi3ELi2ELi4ENS5_IJNS4_1CILi1EEENSA_ILi4EEESB_EEEEENS5_IJNSA_ILi64EEESF_NSA_ILi128EEEEEEfNS5_IJlSB_lEEEfSI_NS4_8TiledMMAINS4_8MMA_AtomIJNS4_17SM100_MMA_TF32_SSINS_10tfloat32_tESM_fLi64ELi64ELNS4_4UMMA5MajorE0ELSO_0ELNSN_7ScaleInE0ELSP_0EEEEEENS4_6LayoutINS5_IJSB_SB_SB_EEENS5_IJNSA_ILi0EEESU_SU_EEEEENS5_IJNS4_10UnderscoreESX_SX_EEEEENS4_23SM90_TMA_LOAD_MULTICASTENS4_14ComposedLayoutINS4_7SwizzleILi3ELi4ELi3EEENS4_18smem_ptr_flag_bitsILi32EEENSS_INS5_IJNSA_ILi8EEENSA_ILi32EEEEEENS5_IJS17_SB_EEEEEEEvNS4_8identityENS4_13SM90_TMA_LOADES1B_vS1C_EENS_8epilogue10collective18CollectiveEpilogueINS1F_23Sm100TmaWarpSpecializedILi3ELi2ELi16ELb1ELb0EEEJSH_NS5_IJNSS_ISF_SB_EENSS_IS17_SB_EEEEEfSI_fSI_NS1F_6fusion15FusionCallbacksIS1J_NS1N_17LinearCombinationIffffLNS_15FloatRoundStyleE2EEESH_S1M_JEEENS4_5SM1004TMEM4LOAD26SM100_TMEM_LOAD_16dp128b8xES1D_S1B_NS4_17SM75_U32x4_LDSM_NENS4_14SM90_TMA_STOREES1B_NS4_17SM90_U32x4_STSM_NENS4_39AutoVectorizingCopyWithAssumedAlignmentILi128EEEEEEvvEEEEvNT_6ParamsE --------------------------
	.section	.nv.shared._ZN7cutlass13device_kernelINS_4gemm6kernel13GemmUniversalIN4cute5tupleIJiiiiEEENS1_10collective13CollectiveMmaINS1_35MainloopSm100TmaUmmaWarpSpecializedILi3ELi2ELi4ENS5_IJNS4_1CILi1EEENSA_ILi4EEESB_EEEEENS5_IJNSA_ILi64EEESF_NSA_ILi128EEEEEEfNS5_IJlSB_lEEEfSI_NS4_8TiledMMAINS4_8MMA_AtomIJNS4_17SM100_MMA_TF32_SSINS_10tfloat32_tESM_fLi64ELi64ELNS4_4UMMA5MajorE0ELSO_0ELNSN_7ScaleInE0ELSP_0EEEEEENS4_6LayoutINS5_IJSB_SB_SB_EEENS5_IJNSA_ILi0EEESU_SU_EEEEENS5_IJNS4_10UnderscoreESX_SX_EEEEENS4_23SM90_TMA_LOAD_MULTICASTENS4_14ComposedLayoutINS4_7SwizzleILi3ELi4ELi3EEENS4_18smem_ptr_flag_bitsILi32EEENSS_INS5_IJNSA_ILi8EEENSA_ILi32EEEEEENS5_IJS17_SB_EEEEEEEvNS4_8identityENS4_13SM90_TMA_LOADES1B_vS1C_EENS_8epilogue10collective18CollectiveEpilogueINS1F_23Sm100TmaWarpSpecializedILi3ELi2ELi16ELb1ELb0EEEJSH_NS5_IJNSS_ISF_SB_EENSS_IS17_SB_EEEEEfSI_fSI_NS1F_6fusion15FusionCallbacksIS1J_NS1N_17LinearCombinationIffffLNS_15FloatRoundStyleE2EEESH_S1M_JEEENS4_5SM1004TMEM4LOAD26SM100_TMEM_LOAD_16dp128b8xES1D_S1B_NS4_17SM75_U32x4_LDSM_NENS4_14SM90_TMA_STOREES1B_NS4_17SM90_U32x4_STSM_NENS4_39AutoVectorizingCopyWithAssumedAlignmentILi128EEEEEEvvEEEEvNT_6ParamsE,"aw",@nobits
	.sectionflags	@""
	.align	16
	.zero		1024


//--------------------- .nv.shared.reserved.0     --------------------------
	.section	.nv.shared.reserved.0,"aw",@nobits
	.weak		__nv_reservedSMEM_offset_0_alias
	.size		__nv_reservedSMEM_offset_0_alias, 0, 64
	.other		__nv_reservedSMEM_offset_0_alias,@"STO_CUDA_RESERVED_SHARED STV_DEFAULT"
__nv_reservedSMEM_offset_0_alias:
	.zero		0
.nv.shared.reserved.0:
	.zero		64
	.weak		__nv_reservedSMEM_tcgen05_partition
	.type		__nv_reservedSMEM_tcgen05_partition,@object
	.size		__nv_reservedSMEM_tcgen05_partition,(.L_0 - __nv_reservedSMEM_tcgen05_partition)
__nv_reservedSMEM_tcgen05_partition:
	.zero		32
.L_0:


//--------------------- .nv.global                --------------------------
	.section	.nv.global,"aw",@nobits
.nv.global:
	.type		_ZN40_INTERNAL_a34ce413_4_k_cu_fe2237be_279374cute1_E,@object
	.size		_ZN40_INTERNAL_a34ce413_4_k_cu_fe2237be_279374cute1_E,(_ZN40_INTERNAL_a34ce413_4_k_cu_fe2237be_279374cuda3std3__45__cpo6cbeginE - _ZN40_INTERNAL_a34ce413_4_k_cu_fe2237be_279374cute1_E)
_ZN40_INTERNAL_a34ce413_4_k_cu_fe2237be_279374cute1_E:
	.zero		1
	.type		_ZN40_INTERNAL_a34ce413_4_k_cu_fe2237be_279374cuda3std3__45__cpo6cbeginE,@object
	.size		_ZN40_INTERNAL_a34ce413_4_k_cu_fe2237be_279374cuda3std3__45__cpo6cbeginE,(_ZN40_INTERNAL_a34ce413_4_k_cu_fe2237be_279374cuda3std3__48in_placeE - _ZN40_INTERNAL_a34ce413_4_k_cu_fe2237be_279374cuda3std3__45__cpo6cbeginE)
_ZN40_INTERNAL_a34ce413_4_k_cu_fe2237be_279374cuda3std3__45__cpo6cbeginE:
	.zero		1
	.type		_ZN40_INTERNAL_a34ce413_4_k_cu_fe2237be_279374cuda3std3__48in_placeE,@object
	.size		_ZN40_INTERNAL_a34ce413_4_k_cu_fe2237be_279374cuda3std3__48in_placeE,(_ZN40_INTERNAL_a34ce413_4_k_cu_fe2237be_279374cuda3std6ranges3__45__cpo9iter_moveE - _ZN40_INTERNAL_a34ce413_4_k_cu_fe2237be_279374cuda3std3__48in_placeE)
_ZN40_INTERNAL_a34ce413_4_k_cu_fe2237be_279374cuda3std3__48in_placeE:
	.zero		1
	.type		_ZN40_INTERNAL_a34ce413_4_k_cu_fe2237be_279374cuda3std6ranges3__45__cpo9iter_moveE,@object
	.size		_ZN40_INTERNAL_a34ce413_4_k_cu_fe2237be_279374cuda3std6ranges3__45__cpo9iter_moveE,(_ZN40_INTERNAL_a34ce413_4_k_cu_fe2237be_279374cuda3std3__45__cpo5beginE - _ZN40_INTERNAL_a34ce413_4_k_cu_fe2237be_279374cuda3std6ranges3__45__cpo9iter_moveE)
_ZN40_INTERNAL_a34ce413_4_k_cu_fe2237be_279374cuda3std6ranges3__45__cpo9iter_moveE:
	.zero		1
	.type		_ZN40_INTERNAL_a34ce413_4_k_cu_fe2237be_279374cuda3std3__45__cpo5beginE,@object
	.size		_ZN40_INTERNAL_a34ce413_4_k_cu_fe2237be_279374cuda3std3__45__cpo5beginE,(_ZN40_INTERNAL_a34ce413_4_k_cu_fe2237be_279374cuda3std3__442_GLOBAL__N__a34ce413_4_k_cu_fe2237be_279376ignoreE - _ZN40_INTERNAL_a34ce413_4_k_cu_fe2237be_279374cuda3std3__45__cpo5beginE)
_ZN40_INTERNAL_a34ce413_4_k_cu_fe2237be_279374cuda3std3__45__cpo5beginE:
	.zero		1
	.type		_ZN40_INTERNAL_a34ce413_4_k_cu_fe2237be_279374cuda3std3__442_GLOBAL__N__a34ce413_4_k_cu_fe2237be_279376ignoreE,@object
	.size		_ZN40_INTERNAL_a34ce413_4_k_cu_fe2237be_279374cuda3std3__442_GLOBAL__N__a34ce413_4_k_cu_fe2237be_279376ignoreE,(_ZN40_INTERNAL_a34ce413_4_k_cu_fe2237be_279374cute7productE - _ZN40_INTERNAL_a34ce413_4_k_cu_fe2237be_279374cuda3std3__442_GLOBAL__N__a34ce413_4_k_cu_fe2237be_279376ignoreE)
_ZN40_INTERNAL_a34ce413_4_k_cu_fe2237be_279374cuda3std3__442_GLOBAL__N__a34ce413_4_k_cu_fe2237be_279376ignoreE:
	.zero		1
	.type		_ZN40_INTERNAL_a34ce413_4_k_cu_fe2237be_279374cute7productE,@object
	.size		_ZN40_INTERNAL_a34ce413_4_k_cu_fe2237be_279374cute7productE,(_ZN40_INTERNAL_a34ce413_4_k_cu_fe2237be_279374cuda3std3__45__cpo3endE - _ZN40_INTERNAL_a34ce413_4_k_cu_fe2237be_279374cute7productE)
_ZN40_INTERNAL_a34ce413_4_k_cu_fe2237be_279374cute7productE:
	.zero		1
	.type		_ZN40_INTERNAL_a34ce413_4_k_cu_fe2237be_279374cuda3std3__45__cpo3endE,@object
	.size		_ZN40_INTERNAL_a34ce413_4_k_cu_fe2237be_279374cuda3std3__45__cpo3endE,(_ZN40_INTERNAL_a34ce413_4_k_cu_fe2237be_279374cuda3std3__419piecewise_constructE - _ZN40_INTERNAL_a34ce413_4_k_cu_fe2237be_279374cuda3std3__45__cpo3endE)
_ZN40_INTERNAL_a34ce413_4_k_cu_fe2237be_279374cuda3std3__45__cpo3endE:
	.zero		1
	.type		_ZN40_INTERNAL_a34ce413_4_k_cu_fe2237be_279374cuda3std3__419piecewise_constructE,@object
	.size		_ZN40_INTERNAL_a34ce413_4_k_cu_fe2237be_279374cuda3std3__419piecewise_constructE,(_ZN40_INTERNAL_a34ce413_4_k_cu_fe2237be_279374cuda3std3__45__cpo4cendE - _ZN40_INTERNAL_a34ce413_4_k_cu_fe2237be_279374cuda3std3__419piecewise_constructE)
_ZN40_INTERNAL_a34ce413_4_k_cu_fe2237be_279374cuda3std3__419piecewise_constructE:
	.zero		1
	.type		_ZN40_INTERNAL_a34ce413_4_k_cu_fe2237be_279374cuda3std3__45__cpo4cendE,@object
	.size		_ZN40_INTERNAL_a34ce413_4_k_cu_fe2237be_279374cuda3std3__45__cpo4cendE,(_ZN40_INTERNAL_a34ce413_4_k_cu_fe2237be_279374cuda3std6ranges3__45__cpo4swapE - _ZN40_INTERNAL_a34ce413_4_k_cu_fe2237be_279374cuda3std3__45__cpo4cendE)
_ZN40_INTERNAL_a34ce413_4_k_cu_fe2237be_279374cuda3std3__45__cpo4cendE:
	.zero		1
	.type		_ZN40_INTERNAL_a34ce413_4_k_cu_fe2237be_279374cuda3std6ranges3__45__cpo4swapE,@object
	.size		_ZN40_INTERNAL_a34ce413_4_k_cu_fe2237be_279374cuda3std6ranges3__45__cpo4swapE,(.L_10 - _ZN40_INTERNAL_a34ce413_4_k_cu_fe2237be_279374cuda3std6ranges3__45__cpo4swapE)
_ZN40_INTERNAL_a34ce413_4_k_cu_fe2237be_279374cuda3std6ranges3__45__cpo4swapE:
	.zero		1
.L_10:


//--------------------- .nv.constant0._ZN7cutlass13device_kernelINS_4gemm6kernel13GemmUniversalIN4cute5tupleIJiiiiEEENS1_10collective13CollectiveMmaINS1_35MainloopSm100TmaUmmaWarpSpecializedILi3ELi2ELi4ENS5_IJNS4_1CILi1EEENSA_ILi4EEESB_EEEEENS5_IJNSA_ILi64EEESF_NSA_ILi128EEEEEEfNS5_IJlSB_lEEEfSI_NS4_8TiledMMAINS4_8MMA_AtomIJNS4_17SM100_MMA_TF32_SSINS_10tfloat32_tESM_fLi64ELi64ELNS4_4UMMA5MajorE0ELSO_0ELNSN_7ScaleInE0ELSP_0EEEEEENS4_6LayoutINS5_IJSB_SB_SB_EEENS5_IJNSA_ILi0EEESU_SU_EEEEENS5_IJNS4_10UnderscoreESX_SX_EEEEENS4_23SM90_TMA_LOAD_MULTICASTENS4_14ComposedLayoutINS4_7SwizzleILi3ELi4ELi3EEENS4_18smem_ptr_flag_bitsILi32EEENSS_INS5_IJNSA_ILi8EEENSA_ILi32EEEEEENS5_IJS17_SB_EEEEEEEvNS4_8identityENS4_13SM90_TMA_LOADES1B_vS1C_EENS_8epilogue10collective18CollectiveEpilogueINS1F_23Sm100TmaWarpSpecializedILi3ELi2ELi16ELb1ELb0EEEJSH_NS5_IJNSS_ISF_SB_EENSS_IS17_SB_EEEEEfSI_fSI_NS1F_6fusion15FusionCallbacksIS1J_NS1N_17LinearCombinationIffffLNS_15FloatRoundStyleE2EEESH_S1M_JEEENS4_5SM1004TMEM4LOAD26SM100_TMEM_LOAD_16dp128b8xES1D_S1B_NS4_17SM75_U32x4_LDSM_NENS4_14SM90_TMA_STOREES1B_NS4_17SM90_U32x4_STSM_NENS4_39AutoVectorizingCopyWithAssumedAlignmentILi128EEEEEEvvEEEEvNT_6ParamsE --------------------------
	.section	.nv.constant0._ZN7cutlass13device_kernelINS_4gemm6kernel13GemmUniversalIN4cute5tupleIJiiiiEEENS1_10collective13CollectiveMmaINS1_35MainloopSm100TmaUmmaWarpSpecializedILi3ELi2ELi4ENS5_IJNS4_1CILi1EEENSA_ILi4EEESB_EEEEENS5_IJNSA_ILi64EEESF_NSA_ILi128EEEEEEfNS5_IJlSB_lEEEfSI_NS4_8TiledMMAINS4_8MMA_AtomIJNS4_17SM100_MMA_TF32_SSINS_10tfloat32_tESM_fLi64ELi64ELNS4_4UMMA5MajorE0ELSO_0ELNSN_7ScaleInE0ELSP_0EEEEEENS4_6LayoutINS5_IJSB_SB_SB_EEENS5_IJNSA_ILi0EEESU_SU_EEEEENS5_IJNS4_10UnderscoreESX_SX_EEEEENS4_23SM90_TMA_LOAD_MULTICASTENS4_14ComposedLayoutINS4_7SwizzleILi3ELi4ELi3EEENS4_18smem_ptr_flag_bitsILi32EEENSS_INS5_IJNSA_ILi8EEENSA_ILi32EEEEEENS5_IJS17_SB_EEEEEEEvNS4_8identityENS4_13SM90_TMA_LOADES1B_vS1C_EENS_8epilogue10collective18CollectiveEpilogueINS1F_23Sm100TmaWarpSpecializedILi3ELi2ELi16ELb1ELb0EEEJSH_NS5_IJNSS_ISF_SB_EENSS_IS17_SB_EEEEEfSI_fSI_NS1F_6fusion15FusionCallbacksIS1J_NS1N_17LinearCombinationIffffLNS_15FloatRoundStyleE2EEESH_S1M_JEEENS4_5SM1004TMEM4LOAD26SM100_TMEM_LOAD_16dp128b8xES1D_S1B_NS4_17SM75_U32x4_LDSM_NENS4_14SM90_TMA_STOREES1B_NS4_17SM90_U32x4_STSM_NENS4_39AutoVectorizingCopyWithAssumedAlignmentILi128EEEEEEvvEEEEvNT_6ParamsE,"a",@progbits
	.sectionflags	@""
	.align	4
.nv.constant0._ZN7cutlass13device_kernelINS_4gemm6kernel13GemmUniversalIN4cute5tupleIJiiiiEEENS1_10collective13CollectiveMmaINS1_35MainloopSm100TmaUmmaWarpSpecializedILi3ELi2ELi4ENS5_IJNS4_1CILi1EEENSA_ILi4EEESB_EEEEENS5_IJNSA_ILi64EEESF_NSA_ILi128EEEEEEfNS5_IJlSB_lEEEfSI_NS4_8TiledMMAINS4_8MMA_AtomIJNS4_17SM100_MMA_TF32_SSINS_10tfloat32_tESM_fLi64ELi64ELNS4_4UMMA5MajorE0ELSO_0ELNSN_7ScaleInE0ELSP_0EEEEEENS4_6LayoutINS5_IJSB_SB_SB_EEENS5_IJNSA_ILi0EEESU_SU_EEEEENS5_IJNS4_10UnderscoreESX_SX_EEEEENS4_23SM90_TMA_LOAD_MULTICASTENS4_14ComposedLayoutINS4_7SwizzleILi3ELi4ELi3EEENS4_18smem_ptr_flag_bitsILi32EEENSS_INS5_IJNSA_ILi8EEENSA_ILi32EEEEEENS5_IJS17_SB_EEEEEEEvNS4_8identityENS4_13SM90_TMA_LOADES1B_vS1C_EENS_8epilogue10collective18CollectiveEpilogueINS1F_23Sm100TmaWarpSpecializedILi3ELi2ELi16ELb1ELb0EEEJSH_NS5_IJNSS_ISF_SB_EENSS_IS17_SB_EEEEEfSI_fSI_NS1F_6fusion15FusionCallbacksIS1J_NS1N_17LinearCombinationIffffLNS_15FloatRoundStyleE2EEESH_S1M_JEEENS4_5SM1004TMEM4LOAD26SM100_TMEM_LOAD_16dp128b8xES1D_S1B_NS4_17SM75_U32x4_LDSM_NENS4_14SM90_TMA_STOREES1B_NS4_17SM90_U32x4_STSM_NENS4_39AutoVectorizingCopyWithAssumedAlignmentILi128EEEEEEvvEEEEvNT_6ParamsE:
	.zero		2944


//--------------------- SYMBOLS --------------------------

	.type		.nv.reservedSmem.offset0,@object
	.size		.nv.reservedSmem.offset0,0x4
	.type		.nv.reservedSmem.cap,@object
	.size		.nv.reservedSmem.cap,0x4
	.type		__assertfail,@function
